def matmul_kernel(
    a_ptr,
    b_ptr,
    c_ptr,
    M,
    N,
    K,
    stride_am,
    stride_ak,
    stride_bk,
    stride_bn,
    stride_cm,
    stride_cn,
    BLOCK_M: tl.constexpr,
    BLOCK_N: tl.constexpr,
    BLOCK_K: tl.constexpr,
    GROUP_M: tl.constexpr,
):
    pid = tl.program_id(axis=0)
    num_pid_m = tl.cdiv(M, BLOCK_M)
    num_pid_n = tl.cdiv(N, BLOCK_N)
    num_pid_in_group = GROUP_M * num_pid_n
    group_id = pid // num_pid_in_group
    first_pid_m = group_id * GROUP_M
    group_size_m = min(num_pid_m - first_pid_m, GROUP_M)
    pid_m = first_pid_m + ((pid % num_pid_in_group) % group_size_m)
    pid_n = (pid % num_pid_in_group) // group_size_m

    offs_am = (pid_m * BLOCK_M + tl.arange(0, BLOCK_M)) % M
    offs_bn = (pid_n * BLOCK_N + tl.arange(0, BLOCK_N)) % N
    offs_k = tl.arange(0, BLOCK_K)
    a_ptrs = a_ptr + offs_am[:, None] * stride_am + offs_k[None, :] * stride_ak
    b_ptrs = b_ptr + offs_k[:, None] * stride_bk + offs_bn[None, :] * stride_bn

    acc = tl.zeros((BLOCK_M, BLOCK_N), dtype=tl.float32)
    for kk in range(0, tl.cdiv(K, BLOCK_K)):
        a = tl.load(a_ptrs, mask=offs_k[None, :] < K - kk * BLOCK_K, other=0.0)
        b = tl.load(b_ptrs, mask=offs_k[:, None] < K - kk * BLOCK_K, other=0.0)
        acc = tl.dot(a, b, acc)
        a_ptrs += BLOCK_K * stride_ak
        b_ptrs += BLOCK_K * stride_bk

    c = acc.to(c_ptr.dtype.element_ty)
    offs_cm = pid_m * BLOCK_M + tl.arange(0, BLOCK_M)
    offs_cn = pid_n * BLOCK_N + tl.arange(0, BLOCK_N)
    c_ptrs = c_ptr + offs_cm[:, None] * stride_cm + offs_cn[None, :] * stride_cn
    mask = (offs_cm[:, None] < M) & (offs_cn[None, :] < N)
    tl.store(c_ptrs, c, mask=mask)

# config = {"BLOCK_K": 32, "BLOCK_M": 64, "BLOCK_N": 512, "GROUP_M": 8, "arch": "sm_100", "dtype": "bf16", "num_ctas": 1, "num_stages": 3, "num_warps": 16}
# arch = sm_100


// ===== COMPILED SASS (sm_100a) =====

	.target	sm_100a

	.elftype	@"ET_EXEC"


//--------------------- .note.nv.tkinfo           --------------------------
	.section	.note.nv.tkinfo,"",@"SHT_NOTE"
	.sectionflags	@"SHF_NOTE_NV_TKINFO"
	.tkinfo
        /*0018*/ 	.word	0x00000081
        /*0030*/ 	.string	""
        /*0030*/ 	.string	"ptxas-blackwell"
        /*0030*/ 	.string	"Cuda compilation tools, release 12.9, V12.9.86"
        /*0030*/ 	.string	"Build cuda_12.9.r12.9/compiler.36037853_0"
        /*0030*/ 	.string	"-v  -suppress-debug-info  -lineinfo  -arch sm_100a "



//--------------------- .note.nv.cuver            --------------------------
	.section	.note.nv.cuver,"",@"SHT_NOTE"
	.sectionflags	@"SHF_NOTE_NV_CUVER"
        /*0018*/ 	.short	0x0001
        /*001a*/ 	.short	0x0064
        /*001c*/ 	.short	0x0001
        /*001e*/ 	.short	0x0000
        /*0020*/ 	.short	0x0001
        /*0022*/ 	.short	0x0000


//--------------------- .nv.info                  --------------------------
	.section	.nv.info,"",@"SHT_CUDA_INFO"
	.align	4


	//----- nvinfo : EIATTR_REGCOUNT
	.align		4
        /*0000*/ 	.byte	0x04, 0x2f
        /*0002*/ 	.short	(.L_1 - .L_0)
	.align		4
.L_0:
        /*0004*/ 	.word	index@(matmul_kernel)
        /*0008*/ 	.word	0x00000080


	//----- nvinfo : EIATTR_FRAME_SIZE
	.align		4
.L_1:
        /*000c*/ 	.byte	0x04, 0x11
        /*000e*/ 	.short	(.L_3 - .L_2)
	.align		4
.L_2:
        /*0010*/ 	.word	index@(matmul_kernel)
        /*0014*/ 	.word	0x00000148


	//----- nvinfo : EIATTR_MIN_STACK_SIZE
	.align		4
.L_3:
        /*0018*/ 	.byte	0x04, 0x12
        /*001a*/ 	.short	(.L_5 - .L_4)
	.align		4
.L_4:
        /*001c*/ 	.word	index@(matmul_kernel)
        /*0020*/ 	.word	0x00000148
.L_5:


//--------------------- .nv.info.matmul_kernel    --------------------------
	.section	.nv.info.matmul_kernel,"",@"SHT_CUDA_INFO"
	.sectionflags	@""
	.align	4


	//----- nvinfo : EIATTR_CUDA_API_VERSION
	.align		4
        /*0000*/ 	.byte	0x04, 0x37
        /*0002*/ 	.short	(.L_7 - .L_6)
.L_6:
        /*0004*/ 	.word	0x00000081


	//----- nvinfo : EIATTR_KPARAM_INFO
	.align		4
.L_7:
        /*0008*/ 	.byte	0x04, 0x17
        /*000a*/ 	.short	(.L_9 - .L_8)
.L_8:
        /*000c*/ 	.word	0x00000000
        /*0010*/ 	.short	0x000d
        /*0012*/ 	.short	0x0048
        /*0014*/ 	.byte	0x00, 0xf4, 0x21, 0x00


	//----- nvinfo : EIATTR_KPARAM_INFO
	.align		4
.L_9:
        /*0018*/ 	.byte	0x04, 0x17
        /*001a*/ 	.short	(.L_11 - .L_10)
.L_10:
        /*001c*/ 	.word	0x00000000
        /*0020*/ 	.short	0x000c
        /*0022*/ 	.short	0x0040
        /*0024*/ 	.byte	0x00, 0xf4, 0x21, 0x00


	//----- nvinfo : EIATTR_KPARAM_INFO
	.align		4
.L_11:
        /*0028*/ 	.byte	0x04, 0x17
        /*002a*/ 	.short	(.L_13 - .L_12)
.L_12:
        /*002c*/ 	.word	0x00000000
        /*0030*/ 	.short	0x000b
        /*0032*/ 	.short	0x0038
        /*0034*/ 	.byte	0x00, 0xf0, 0x11, 0x00


	//----- nvinfo : EIATTR_KPARAM_INFO
	.align		4
.L_13:
        /*0038*/ 	.byte	0x04, 0x17
        /*003a*/ 	.short	(.L_15 - .L_14)
.L_14:
        /*003c*/ 	.word	0x00000000
        /*0040*/ 	.short	0x000a
        /*0042*/ 	.short	0x0034
        /*0044*/ 	.byte	0x00, 0xf0, 0x11, 0x00


	//----- nvinfo : EIATTR_KPARAM_INFO
	.align		4
.L_15:
        /*0048*/ 	.byte	0x04, 0x17
        /*004a*/ 	.short	(.L_17 - .L_16)
.L_16:
        /*004c*/ 	.word	0x00000000
        /*0050*/ 	.short	0x0009
        /*0052*/ 	.short	0x0030
        /*0054*/ 	.byte	0x00, 0xf0, 0x11, 0x00


	//----- nvinfo : EIATTR_KPARAM_INFO
	.align		4
.L_17:
        /*0058*/ 	.byte	0x04, 0x17
        /*005a*/ 	.short	(.L_19 - .L_18)
.L_18:
        /*005c*/ 	.word	0x00000000
        /*0060*/ 	.short	0x0008
        /*0062*/ 	.short	0x002c
        /*0064*/ 	.byte	0x00, 0xf0, 0x11, 0x00


	//----- nvinfo : EIATTR_KPARAM_INFO
	.align		4
.L_19:
        /*0068*/ 	.byte	0x04, 0x17
        /*006a*/ 	.short	(.L_21 - .L_20)
.L_20:
        /*006c*/ 	.word	0x00000000
        /*0070*/ 	.short	0x0007
        /*0072*/ 	.short	0x0028
        /*0074*/ 	.byte	0x00, 0xf0, 0x11, 0x00


	//----- nvinfo : EIATTR_KPARAM_INFO
	.align		4
.L_21:
        /*0078*/ 	.byte	0x04, 0x17
        /*007a*/ 	.short	(.L_23 - .L_22)
.L_22:
        /*007c*/ 	.word	0x00000000
        /*0080*/ 	.short	0x0006
        /*0082*/ 	.short	0x0024
        /*0084*/ 	.byte	0x00, 0xf0, 0x11, 0x00


	//----- nvinfo : EIATTR_KPARAM_INFO
	.align		4
.L_23:
        /*0088*/ 	.byte	0x04, 0x17
        /*008a*/ 	.short	(.L_25 - .L_24)
.L_24:
        /*008c*/ 	.word	0x00000000
        /*0090*/ 	.short	0x0005
        /*0092*/ 	.short	0x0020
        /*0094*/ 	.byte	0x00, 0xf0, 0x11, 0x00


	//----- nvinfo : EIATTR_KPARAM_INFO
	.align		4
.L_25:
        /*0098*/ 	.byte	0x04, 0x17
        /*009a*/ 	.short	(.L_27 - .L_26)
.L_26:
        /*009c*/ 	.word	0x00000000
        /*00a0*/ 	.short	0x0004
        /*00a2*/ 	.short	0x001c
        /*00a4*/ 	.byte	0x00, 0xf0, 0x11, 0x00


	//----- nvinfo : EIATTR_KPARAM_INFO
	.align		4
.L_27:
        /*00a8*/ 	.byte	0x04, 0x17
        /*00aa*/ 	.short	(.L_29 - .L_28)
.L_28:
        /*00ac*/ 	.word	0x00000000
        /*00b0*/ 	.short	0x0003
        /*00b2*/ 	.short	0x0018
        /*00b4*/ 	.byte	0x00, 0xf0, 0x11, 0x00


	//----- nvinfo : EIATTR_KPARAM_INFO
	.align		4
.L_29:
        /*00b8*/ 	.byte	0x04, 0x17
        /*00ba*/ 	.short	(.L_31 - .L_30)
.L_30:
        /*00bc*/ 	.word	0x00000000
        /*00c0*/ 	.short	0x0002
        /*00c2*/ 	.short	0x0010
        /*00c4*/ 	.byte	0x00, 0xf4, 0x21, 0x00


	//----- nvinfo : EIATTR_KPARAM_INFO
	.align		4
.L_31:
        /*00c8*/ 	.byte	0x04, 0x17
        /*00ca*/ 	.short	(.L_33 - .L_32)
.L_32:
        /*00cc*/ 	.word	0x00000000
        /*00d0*/ 	.short	0x0001
        /*00d2*/ 	.short	0x0008
        /*00d4*/ 	.byte	0x00, 0xf4, 0x21, 0x00


	//----- nvinfo : EIATTR_KPARAM_INFO
	.align		4
.L_33:
        /*00d8*/ 	.byte	0x04, 0x17
        /*00da*/ 	.short	(.L_35 - .L_34)
.L_34:
        /*00dc*/ 	.word	0x00000000
        /*00e0*/ 	.short	0x0000
        /*00e2*/ 	.short	0x0000
        /*00e4*/ 	.byte	0x00, 0xf4, 0x21, 0x00


	//----- nvinfo : EIATTR_SPARSE_MMA_MASK
	.align		4
.L_35:
        /*00e8*/ 	.byte	0x03, 0x50
        /*00ea*/ 	.short	0x0000


	//----- nvinfo : EIATTR_MAXREG_COUNT
	.align		4
        /*00ec*/ 	.byte	0x03, 0x1b
        /*00ee*/ 	.short	0x0080


	//----- nvinfo : EIATTR_NUM_BARRIERS
	.align		4
        /*00f0*/ 	.byte	0x02, 0x4c
        /*00f2*/ 	.byte	0x01
	.zero		1


	//----- nvinfo : EIATTR_ANNOTATIONS
	.align		4
        /*00f4*/ 	.byte	0x04, 0x55
        /*00f6*/ 	.short	(.L_37 - .L_36)


	//   ....[0]....
.L_36:
        /*00f8*/ 	.word	0x00000001
        /*00fc*/ 	.byte	0x70, 0x05, 0x00, 0x00, 0x01, 0x00, 0x00, 0x00, 0x90, 0x05, 0x00, 0x00, 0x01, 0x00, 0x00, 0x00
        /* <DEDUP_REMOVED lines=70> */
        /*056c*/ 	.byte	0x30, 0x4e, 0x00, 0x00


	//----- nvinfo : EIATTR_VRC_CTA_INIT_COUNT
	.align		4
.L_37:
        /*0570*/ 	.byte	0x02, 0x4a
	.zero		1
	.zero		1


	//----- nvinfo : EIATTR_EXIT_INSTR_OFFSETS
	.align		4
        /*0574*/ 	.byte	0x04, 0x1c
        /*0576*/ 	.short	(.L_39 - .L_38)


	//   ....[0]....
.L_38:
        /*0578*/ 	.word	0x00006b80


	//   ....[1]....
        /*057c*/ 	.word	0x00006bb0


	//----- nvinfo : EIATTR_REQNTID
	.align		4
.L_39:
        /*0580*/ 	.byte	0x04, 0x10
        /*0582*/ 	.short	(.L_41 - .L_40)
.L_40:
        /*0584*/ 	.word	0x00000200
        /*0588*/ 	.word	0x00000001
        /*058c*/ 	.word	0x00000001


	//----- nvinfo : EIATTR_CBANK_PARAM_SIZE
	.align		4
.L_41:
        /*0590*/ 	.byte	0x03, 0x19
        /*0592*/ 	.short	0x0050


	//----- nvinfo : EIATTR_PARAM_CBANK
	.align		4
        /*0594*/ 	.byte	0x04, 0x0a
        /*0596*/ 	.short	(.L_43 - .L_42)
	.align		4
.L_42:
        /*0598*/ 	.word	index@(.nv.constant0.matmul_kernel)
        /*059c*/ 	.short	0x0380
        /*059e*/ 	.short	0x0050


	//----- nvinfo : EIATTR_SW_WAR
	.align		4
.L_43:
        /*05a0*/ 	.byte	0x04, 0x36
        /*05a2*/ 	.short	(.L_45 - .L_44)
.L_44:
        /*05a4*/ 	.word	0x00000008
.L_45:


//--------------------- .nv.compat                --------------------------
	.section	.nv.compat,"",@"SHT_CUDA_COMPAT_INFO"
	.align	4
        /*0000*/ 	.byte	0x02, 0x02, 0x01, 0x00, 0x02, 0x05, 0x05, 0x00, 0x02, 0x03, 0x00, 0x00, 0x02, 0x06, 0x01, 0x00


//--------------------- .nv.callgraph             --------------------------
	.section	.nv.callgraph,"",@"SHT_CUDA_CALLGRAPH"
	.align	4
	.sectionentsize	8
	.align		4
        /*0000*/ 	.word	0x00000000
	.align		4
        /*0004*/ 	.word	0xffffffff
	.align		4
        /*0008*/ 	.word	0x00000000
	.align		4
        /*000c*/ 	.word	0xfffffffe
	.align		4
        /*0010*/ 	.word	0x00000000
	.align		4
        /*0014*/ 	.word	0xfffffffd
	.align		4
        /*0018*/ 	.word	0x00000000
	.align		4
        /*001c*/ 	.word	0xfffffffc


//--------------------- .text.matmul_kernel       --------------------------
	.section	.text.matmul_kernel,"ax",@progbits
	.align	128
        .global         matmul_kernel
        .type           matmul_kernel,@function
        .size           matmul_kernel,(.L_x_4 - matmul_kernel)
        .other          matmul_kernel,@"STO_CUDA_ENTRY STV_DEFAULT"
matmul_kernel:
.text.matmul_kernel:
[----:B------:R-:W0:Y:S08]  /*0000*/  LDC R1, c[0x0][0x37c] ;  /* 0x0000df00ff017b82 */ /* 0x000e300000000800 */
[----:B------:R-:W1:Y:S01]  /*0010*/  LDC.64 R26, c[0x0][0x398] ;  /* 0x0000e600ff1a7b82 */ /* 0x000e620000000a00 */
[----:B------:R-:W2:Y:S01]  /*0020*/  S2R R5, SR_CTAID.X ;  /* 0x0000000000057919 */ /* 0x000ea20000002500 */
[----:B------:R-:W3:Y:S01]  /*0030*/  LDCU UR4, c[0x0][0x3a0] ;  /* 0x00007400ff0477ac */ /* 0x000ee20008000800 */
[----:B0-----:R-:W-:Y:S01]  /*0040*/  VIADD R1, R1, 0xfffffeb8 ;  /* 0xfffffeb801017836 */ /* 0x001fe20000000000 */
[----:B------:R-:W0:Y:S01]  /*0050*/  S2R R15, SR_TID.X ;  /* 0x00000000000f7919 */ /* 0x000e220000002100 */
[----:B------:R-:W-:Y:S01]  /*0060*/  UMOV UR5, 0x400 ;  /* 0x0000040000057882 */ /* 0x000fe20000000000 */
[----:B------:R-:W4:Y:S02]  /*0070*/  LDCU.64 UR8, c[0x0][0x358] ;  /* 0x00006b00ff0877ac */ /* 0x000f240008000a00 */
[----:B------:R-:W5:Y:S01]  /*0080*/  S2UR UR6, SR_CgaCtaId ;  /* 0x00000000000679c3 */ /* 0x000f620000008800 */
[----:B------:R-:W0:Y:S01]  /*0090*/  LDCU UR7, c[0x0][0x3a0] ;  /* 0x00007400ff0777ac */ /* 0x000e220008000800 */
[----:B---3--:R-:W-:Y:S01]  /*00a0*/  UIADD3 UR4, UPT, UPT, UR4, 0x1f, URZ ;  /* 0x0000001f04047890 */ /* 0x008fe2000fffe0ff */
[----:B-1----:R-:W-:-:S03]  /*00b0*/  VIADD R0, R27, 0x1ff ;  /* 0x000001ff1b007836 */ /* 0x002fc60000000000 */
[----:B------:R-:W-:Y:S02]  /*00c0*/  UISETP.GT.AND UP0, UPT, UR4, 0x1f, UPT ;  /* 0x0000001f0400788c */ /* 0x000fe4000bf04270 */
[----:B------:R-:W-:Y:S01]  /*00d0*/  SHF.R.S32.HI R3, RZ, 0x1f, R0 ;  /* 0x0000001fff037819 */ /* 0x000fe20000011400 */
[----:B-----5:R-:W-:-:S03]  /*00e0*/  ULEA UR5, UR6, UR5, 0x18 ;  /* 0x0000000506057291 */ /* 0x020fc6000f8ec0ff */
[----:B------:R-:W-:Y:S02]  /*00f0*/  LEA.HI R3, R3, R0, RZ, 0x9 ;  /* 0x0000000003037211 */ /* 0x000fe400078f48ff */
[----:B--2---:R-:W-:Y:S02]  /*0100*/  IABS R8, R5 ;  /* 0x0000000500087213 */ /* 0x004fe40000000000 */
[----:B------:R-:W-:-:S05]  /*0110*/  SHF.R.S32.HI R3, RZ, 0x9, R3 ;  /* 0x00000009ff037819 */ /* 0x000fca0000011403 */
[----:B------:R-:W-:-:S05]  /*0120*/  IMAD.SHL.U32 R4, R3, 0x8, RZ ;  /* 0x0000000803047824 */ /* 0x000fca00078e00ff */
[-C--:B------:R-:W-:Y:S02]  /*0130*/  IABS R7, R4.reuse ;  /* 0x0000000400077213 */ /* 0x080fe40000000000 */
[----:B------:R-:W-:Y:S02]  /*0140*/  IABS R10, R4 ;  /* 0x00000004000a7213 */ /* 0x000fe40000000000 */
[----:B------:R-:W1:Y:S08]  /*0150*/  I2F.RP R0, R7 ;  /* 0x0000000700007306 */ /* 0x000e700000209400 */
[----:B-1----:R-:W1:Y:S02]  /*0160*/  MUFU.RCP R0, R0 ;  /* 0x0000000000007308 */ /* 0x002e640000001000 */
[----:B-1----:R-:W-:-:S02]  /*0170*/  VIADD R2, R0, 0xffffffe ;  /* 0x0ffffffe00027836 */ /* 0x002fc40000000000 */
[----:B------:R-:W-:-:S04]  /*0180*/  IMAD.MOV R0, RZ, RZ, -R10 ;  /* 0x000000ffff007224 */ /* 0x000fc800078e0a0a */
[----:B------:R1:W2:Y:S02]  /*0190*/  F2I.FTZ.U32.TRUNC.NTZ R3, R2 ;  /* 0x0000000200037305 */ /* 0x0002a4000021f000 */
[----:B-1----:R-:W-:Y:S02]  /*01a0*/  IMAD.MOV.U32 R2, RZ, RZ, RZ ;  /* 0x000000ffff027224 */ /* 0x002fe400078e00ff */
[----:B--2---:R-:W-:-:S04]  /*01b0*/  IMAD.MOV R6, RZ, RZ, -R3 ;  /* 0x000000ffff067224 */ /* 0x004fc800078e0a03 */
[----:B------:R-:W-:Y:S02]  /*01c0*/  IMAD R9, R6, R7, RZ ;  /* 0x0000000706097224 */ /* 0x000fe400078e02ff */
[----:B------:R-:W-:Y:S02]  /*01d0*/  IMAD.MOV.U32 R6, RZ, RZ, R8 ;  /* 0x000000ffff067224 */ /* 0x000fe400078e0008 */
[----:B------:R-:W-:-:S06]  /*01e0*/  IMAD.HI.U32 R3, R3, R9, R2 ;  /* 0x0000000903037227 */ /* 0x000fcc00078e0002 */
[----:B------:R-:W-:-:S04]  /*01f0*/  IMAD.HI.U32 R3, R3, R6, RZ ;  /* 0x0000000603037227 */ /* 0x000fc800078e00ff */
[----:B------:R-:W-:-:S05]  /*0200*/  IMAD R0, R3, R0, R6 ;  /* 0x0000000003007224 */ /* 0x000fca00078e0206 */
[----:B------:R-:W-:-:S13]  /*0210*/  ISETP.GT.U32.AND P1, PT, R7, R0, PT ;  /* 0x000000000700720c */ /* 0x000fda0003f24070 */
[----:B------:R-:W-:Y:S02]  /*0220*/  @!P1 IMAD.IADD R0, R0, 0x1, -R7 ;  /* 0x0000000100009824 */ /* 0x000fe400078e0a07 */
[----:B------:R-:W-:Y:S01]  /*0230*/  @!P1 VIADD R3, R3, 0x1 ;  /* 0x0000000103039836 */ /* 0x000fe20000000000 */
[----:B------:R-:W-:Y:S02]  /*0240*/  ISETP.NE.AND P1, PT, R4, RZ, PT ;  /* 0x000000ff0400720c */ /* 0x000fe40003f25270 */
[----:B------:R-:W-:Y:S02]  /*0250*/  ISETP.GE.U32.AND P0, PT, R0, R7, PT ;  /* 0x000000070000720c */ /* 0x000fe40003f06070 */
[----:B------:R-:W-:-:S04]  /*0260*/  LOP3.LUT R0, R5, R4, RZ, 0x3c, !PT ;  /* 0x0000000405007212 */ /* 0x000fc800078e3cff */
[----:B------:R-:W-:Y:S01]  /*0270*/  ISETP.GE.AND P2, PT, R0, RZ, PT ;  /* 0x000000ff0000720c */ /* 0x000fe20003f46270 */
[----:B------:R-:W-:-:S06]  /*0280*/  VIADD R0, R26, 0x3f ;  /* 0x0000003f1a007836 */ /* 0x000fcc0000000000 */
[----:B------:R-:W-:-:S04]  /*0290*/  @P0 VIADD R3, R3, 0x1 ;  /* 0x0000000103030836 */ /* 0x000fc80000000000 */
[----:B------:R-:W-:Y:S01]  /*02a0*/  IMAD.MOV.U32 R2, RZ, RZ, R3 ;  /* 0x000000ffff027224 */ /* 0x000fe200078e0003 */
[----:B------:R-:W-:-:S03]  /*02b0*/  SHF.R.S32.HI R3, RZ, 0x1f, R0 ;  /* 0x0000001fff037819 */ /* 0x000fc60000011400 */
[----:B------:R-:W-:Y:S01]  /*02c0*/  @!P2 IMAD.MOV R2, RZ, RZ, -R2 ;  /* 0x000000ffff02a224 */ /* 0x000fe200078e0a02 */
[----:B------:R-:W-:Y:S02]  /*02d0*/  @!P1 LOP3.LUT R2, RZ, R4, RZ, 0x33, !PT ;  /* 0x00000004ff029212 */ /* 0x000fe400078e33ff */
[----:B------:R-:W-:-:S03]  /*02e0*/  LEA.HI R3, R3, R0, RZ, 0x6 ;  /* 0x0000000003037211 */ /* 0x000fc600078f30ff */
[----:B------:R-:W-:Y:S02]  /*02f0*/  IMAD.SHL.U32 R6, R2, 0x8, RZ ;  /* 0x0000000802067824 */ /* 0x000fe400078e00ff */
[----:B------:R-:W-:-:S03]  /*0300*/  IMAD.MOV R2, RZ, RZ, -R2 ;  /* 0x000000ffff027224 */ /* 0x000fc600078e0a02 */
[----:B------:R-:W-:Y:S01]  /*0310*/  LEA.HI.SX32 R3, R3, -R6, 0x1a ;  /* 0x8000000603037211 */ /* 0x000fe200078fd2ff */
[----:B------:R-:W-:-:S03]  /*0320*/  IMAD R4, R4, R2, R5 ;  /* 0x0000000204047224 */ /* 0x000fc600078e0205 */
[----:B------:R-:W-:Y:S02]  /*0330*/  VIMNMX R11, PT, PT, R3, 0x8, PT ;  /* 0x00000008030b7848 */ /* 0x000fe40003fe0100 */
[----:B------:R-:W-:Y:S02]  /*0340*/  IABS R9, R4 ;  /* 0x0000000400097213 */ /* 0x000fe40000000000 */
[----:B------:R-:W-:-:S04]  /*0350*/  IABS R7, R11 ;  /* 0x0000000b00077213 */ /* 0x000fc80000000000 */
[----:B------:R-:W1:Y:S08]  /*0360*/  I2F.RP R0, R7 ;  /* 0x0000000700007306 */ /* 0x000e700000209400 */
[----:B-1----:R-:W1:Y:S02]  /*0370*/  MUFU.RCP R0, R0 ;  /* 0x0000000000007308 */ /* 0x002e640000001000 */
[----:B-1----:R-:W-:-:S06]  /*0380*/  VIADD R3, R0, 0xffffffe ;  /* 0x0ffffffe00037836 */ /* 0x002fcc0000000000 */
[----:B------:R-:W1:Y:S02]  /*0390*/  F2I.FTZ.U32.TRUNC.NTZ R3, R3 ;  /* 0x0000000300037305 */ /* 0x000e64000021f000 */
[----:B-1----:R-:W-:-:S04]  /*03a0*/  IMAD.MOV R8, RZ, RZ, -R3 ;  /* 0x000000ffff087224 */ /* 0x002fc800078e0a03 */
[----:B------:R-:W-:Y:S01]  /*03b0*/  IMAD.MOV.U32 R2, RZ, RZ, R8 ;  /* 0x000000ffff027224 */ /* 0x000fe200078e0008 */
[----:B------:R-:W-:-:S03]  /*03c0*/  IABS R8, R11 ;  /* 0x0000000b00087213 */ /* 0x000fc60000000000 */
[----:B------:R-:W-:Y:S02]  /*03d0*/  IMAD R5, R2, R7, RZ ;  /* 0x0000000702057224 */ /* 0x000fe400078e02ff */
[----:B------:R-:W-:Y:S02]  /*03e0*/  IMAD.MOV.U32 R2, RZ, RZ, RZ ;  /* 0x000000ffff027224 */ /* 0x000fe400078e00ff */
[----:B------:R-:W-:Y:S02]  /*03f0*/  IMAD.MOV R0, RZ, RZ, -R8 ;  /* 0x000000ffff007224 */ /* 0x000fe400078e0a08 */
[----:B------:R-:W-:Y:S01]  /*0400*/  IMAD.HI.U32 R2, R3, R5, R2 ;  /* 0x0000000503027227 */ /* 0x000fe200078e0002 */
[----:B0-----:R-:W-:-:S05]  /*0410*/  LOP3.LUT R3, R15, 0x3f, RZ, 0xc0, !PT ;  /* 0x0000003f0f037812 */ /* 0x001fca00078ec0ff */
        /* <DEDUP_REMOVED lines=8> */
[----:B------:R-:W-:-:S07]  /*04a0*/  ISETP.GE.AND P2, PT, R0, RZ, PT ;  /* 0x000000ff0000720c */ /* 0x000fce0003f46270 */
[----:B------:R-:W-:-:S06]  /*04b0*/  @P0 VIADD R2, R2, 0x1 ;  /* 0x0000000102020836 */ /* 0x000fcc0000000000 */
[----:B------:R-:W-:Y:S01]  /*04c0*/  @!P2 IMAD.MOV R2, RZ, RZ, -R2 ;  /* 0x000000ffff02a224 */ /* 0x000fe200078e0a02 */
[----:B------:R-:W-:-:S05]  /*04d0*/  @!P1 LOP3.LUT R2, RZ, R11, RZ, 0x33, !PT ;  /* 0x0000000bff029212 */ /* 0x000fca00078e33ff */
[----:B------:R-:W-:Y:S02]  /*04e0*/  IMAD.MOV R0, RZ, RZ, -R2 ;  /* 0x000000ffff007224 */ /* 0x000fe400078e0a02 */
[----:B------:R-:W-:Y:S02]  /*04f0*/  IMAD.SHL.U32 R19, R2, 0x200, RZ ;  /* 0x0000020002137824 */ /* 0x000fe400078e00ff */
[----:B------:R-:W-:Y:S01]  /*0500*/  IMAD R0, R11, R0, R4 ;  /* 0x000000000b007224 */ /* 0x000fe200078e0204 */
[----:B------:R-:W-:-:S03]  /*0510*/  SHF.R.U32.HI R4, RZ, 0x6, R15 ;  /* 0x00000006ff047819 */ /* 0x000fc6000001160f */
[----:B------:R-:W-:Y:S01]  /*0520*/  IMAD.IADD R0, R6, 0x1, R0 ;  /* 0x0000000106007824 */ /* 0x000fe200078e0200 */
[----:B------:R-:W-:-:S03]  /*0530*/  SGXT.U32 R52, R4, 0x3 ;  /* 0x000000030434781a */ /* 0x000fc60000000000 */
[----:B------:R-:W-:Y:S01]  /*0540*/  IMAD R18, R0, 0x40, R3 ;  /* 0x0000004000127824 */ /* 0x000fe200078e0203 */
[C---:B------:R-:W-:Y:S02]  /*0550*/  LOP3.LUT R54, R52.reuse, 0x8, RZ, 0xfc, !PT ;  /* 0x0000000834367812 */ /* 0x040fe400078efcff */
[C---:B------:R-:W-:Y:S02]  /*0560*/  LOP3.LUT R56, R52.reuse, 0x10, RZ, 0xfc, !PT ;  /* 0x0000001034387812 */ /* 0x040fe400078efcff */
[----:B------:R0:W-:Y:S01]  /*0570*/  STL [R1+0x80], R18 ;  /* 0x0000801201007387 */ /* 0x0001e20000100800 */
[----:B------:R-:W-:-:S03]  /*0580*/  LOP3.LUT R62, R52, 0x18, RZ, 0xfc, !PT ;  /* 0x00000018343e7812 */ /* 0x000fc600078efcff */
[----:B------:R0:W-:Y:S01]  /*0590*/  STL [R1+0x14], R19 ;  /* 0x0000141301007387 */ /* 0x0001e20000100800 */
[----:B----4-:R-:W-:Y:S05]  /*05a0*/  BRA.U UP0, `(.L_x_0) ;  /* 0x0000000100547547 */ /* 0x010fea000b800000 */
[----:B------:R-:W-:Y:S01]  /*05b0*/  IMAD.SHL.U32 R2, R15, 0x8, RZ ;  /* 0x000000080f027824 */ /* 0x000fe200078e00ff */
[----:B------:R-:W-:Y:S02]  /*05c0*/  SHF.R.U32.HI R0, RZ, 0x2, R15 ;  /* 0x00000002ff007819 */ /* 0x000fe4000001160f */
[----:B------:R-:W-:Y:S02]  /*05d0*/  CS2R R40, SRZ ;  /* 0x0000000000287805 */ /* 0x000fe4000001ff00 */
[----:B------:R-:W-:Y:S02]  /*05e0*/  CS2R R16, SRZ ;  /* 0x0000000000107805 */ /* 0x000fe4000001ff00 */
[----:B------:R-:W-:Y:S01]  /*05f0*/  CS2R R24, SRZ ;  /* 0x0000000000187805 */ /* 0x000fe2000001ff00 */
[----:B------:R1:W-:Y:S01]  /*0600*/  STL [R1+0x84], R2 ;  /* 0x0000840201007387 */ /* 0x0003e20000100800 */
[----:B------:R-:W-:Y:S02]  /*0610*/  CS2R R14, SRZ ;  /* 0x00000000000e7805 */ /* 0x000fe4000001ff00 */
[----:B------:R-:W-:-:S02]  /*0620*/  CS2R R60, SRZ ;  /* 0x00000000003c7805 */ /* 0x000fc4000001ff00 */
[----:B------:R-:W-:Y:S01]  /*0630*/  CS2R R12, SRZ ;  /* 0x00000000000c7805 */ /* 0x000fe2000001ff00 */
[----:B------:R2:W-:Y:S01]  /*0640*/  STL [R1+0x88], R0 ;  /* 0x0000880001007387 */ /* 0x0005e20000100800 */
[----:B------:R-:W-:Y:S02]  /*0650*/  CS2R R72, SRZ ;  /* 0x0000000000487805 */ /* 0x000fe4000001ff00 */
[----:B------:R-:W-:Y:S02]  /*0660*/  CS2R R10, SRZ ;  /* 0x00000000000a7805 */ /* 0x000fe4000001ff00 */
[----:B------:R-:W-:Y:S02]  /*0670*/  CS2R R42, SRZ ;  /* 0x00000000002a7805 */ /* 0x000fe4000001ff00 */
[----:B------:R-:W-:Y:S02]  /*0680*/  CS2R R8, SRZ ;  /* 0x0000000000087805 */ /* 0x000fe4000001ff00 */
[----:B------:R-:W-:-:S02]  /*0690*/  CS2R R26, SRZ ;  /* 0x00000000001a7805 */ /* 0x000fc4000001ff00 */
[----:B------:R-:W-:Y:S02]  /*06a0*/  CS2R R6, SRZ ;  /* 0x0000000000067805 */ /* 0x000fe4000001ff00 */
[----:B------:R-:W-:Y:S02]  /*06b0*/  CS2R R58, SRZ ;  /* 0x00000000003a7805 */ /* 0x000fe4000001ff00 */
[----:B------:R-:W-:Y:S02]  /*06c0*/  CS2R R4, SRZ ;  /* 0x0000000000047805 */ /* 0x000fe4000001ff00 */
[----:B------:R-:W-:Y:S02]  /*06d0*/  CS2R R74, SRZ ;  /* 0x00000000004a7805 */ /* 0x000fe4000001ff00 */
[----:B-1----:R-:W-:Y:S01]  /*06e0*/  CS2R R2, SRZ ;  /* 0x0000000000027805 */ /* 0x002fe2000001ff00 */
[----:B--2---:R-:W-:Y:S06]  /*06f0*/  BRA `(.L_x_1) ;  /* 0x0000004400a87947 */ /* 0x004fec0003800000 */
.L_x_0:
[----:B------:R-:W-:Y:S01]  /*0700*/  IABS R12, R26 ;  /* 0x0000001a000c7213 */ /* 0x000fe20000000000 */
[----:B------:R-:W-:Y:S01]  /*0710*/  IMAD.MOV.U32 R2, RZ, RZ, RZ ;  /* 0x000000ffff027224 */ /* 0x000fe200078e00ff */
[----:B------:R-:W-:Y:S01]  /*0720*/  IABS R0, R27 ;  /* 0x0000001b00007213 */ /* 0x000fe20000000000 */
[----:B------:R-:W-:Y:S01]  /*0730*/  IMAD.SHL.U32 R58, R15, 0x8, RZ ;  /* 0x000000080f3a7824 */ /* 0x000fe200078e00ff */
[----:B------:R-:W1:Y:S01]  /*0740*/  I2F.RP R5, R12 ;  /* 0x0000000c00057306 */ /* 0x000e620000209400 */
[----:B------:R-:W-:Y:S01]  /*0750*/  IABS R11, R18 ;  /* 0x00000012000b7213 */ /* 0x000fe20000000000 */
[----:B------:R-:W2:Y:S01]  /*0760*/  LDCU.128 UR12, c[0x0][0x380] ;  /* 0x00007000ff0c77ac */ /* 0x000ea20008000c00 */
[----:B------:R-:W-:Y:S01]  /*0770*/  ISETP.GE.AND P5, PT, R18, RZ, PT ;  /* 0x000000ff1200720c */ /* 0x000fe20003fa6270 */
[----:B------:R-:W-:Y:S01]  /*0780*/  STL [R1+0x84], R58 ;  /* 0x0000843a01007387 */ /* 0x000fe20000100800 */
[----:B------:R-:W-:Y:S01]  /*0790*/  ISETP.NE.AND P3, PT, R26, RZ, PT ;  /* 0x000000ff1a00720c */ /* 0x000fe20003f65270 */
[----:B------:R-:W3:Y:S01]  /*07a0*/  LDCU UR10, c[0x0][0x3b0] ;  /* 0x00007600ff0a77ac */ /* 0x000ee20008000800 */
[----:B------:R-:W-:Y:S01]  /*07b0*/  CS2R R64, SRZ ;  /* 0x0000000000407805 */ /* 0x000fe2000001ff00 */
[----:B------:R-:W4:Y:S01]  /*07c0*/  I2F.RP R4, R0 ;  /* 0x0000000000047306 */ /* 0x000f220000209400 */
[----:B------:R-:W-:Y:S01]  /*07d0*/  CS2R R66, SRZ ;  /* 0x0000000000427805 */ /* 0x000fe2000001ff00 */
[----:B------:R-:W-:Y:S01]  /*07e0*/  USHF.R.S32.HI UR6, URZ, 0x1f, UR4 ;  /* 0x0000001fff067899 */ /* 0x000fe20008011404 */
[----:B------:R-:W-:-:S02]  /*07f0*/  CS2R R68, SRZ ;  /* 0x0000000000447805 */ /* 0x000fc4000001ff00 */
[----:B------:R-:W-:Y:S02]  /*0800*/  CS2R R70, SRZ ;  /* 0x0000000000467805 */ /* 0x000fe4000001ff00 */
[----:B------:R-:W-:Y:S01]  /*0810*/  CS2R R72, SRZ ;  /* 0x0000000000487805 */ /* 0x000fe2000001ff00 */
[----:B------:R-:W-:Y:S01]  /*0820*/  ULEA.HI UR6, UR6, UR4, URZ, 0x5 ;  /* 0x0000000406067291 */ /* 0x000fe2000f8f28ff */
[----:B------:R-:W-:Y:S01]  /*0830*/  CS2R R74, SRZ ;  /* 0x00000000004a7805 */ /* 0x000fe2000001ff00 */
[----:B-1----:R-:W1:Y:S01]  /*0840*/  MUFU.RCP R5, R5 ;  /* 0x0000000500057308 */ /* 0x002e620000001000 */
[----:B------:R-:W-:Y:S02]  /*0850*/  CS2R R76, SRZ ;  /* 0x00000000004c7805 */ /* 0x000fe4000001ff00 */
[----:B------:R-:W-:Y:S02]  /*0860*/  CS2R R78, SRZ ;  /* 0x00000000004e7805 */ /* 0x000fe4000001ff00 */
[----:B------:R-:W-:-:S02]  /*0870*/  CS2R R80, SRZ ;  /* 0x0000000000507805 */ /* 0x000fc4000001ff00 */
[----:B------:R-:W-:Y:S02]  /*0880*/  CS2R R82, SRZ ;  /* 0x0000000000527805 */ /* 0x000fe4000001ff00 */
[----:B------:R-:W-:Y:S02]  /*0890*/  CS2R R84, SRZ ;  /* 0x0000000000547805 */ /* 0x000fe4000001ff00 */
[----:B------:R-:W-:Y:S01]  /*08a0*/  CS2R R86, SRZ ;  /* 0x0000000000567805 */ /* 0x000fe2000001ff00 */
[----:B------:R-:W-:Y:S01]  /*08b0*/  USHF.R.S32.HI UR6, URZ, 0x5, UR6 ;  /* 0x00000005ff067899 */ /* 0x000fe20008011406 */
[----:B----4-:R-:W-:Y:S01]  /*08c0*/  MUFU.RCP R4, R4 ;  /* 0x0000000400047308 */ /* 0x010fe20000001000 */
[----:B-1----:R-:W-:-:S07]  /*08d0*/  VIADD R6, R5, 0xffffffe ;  /* 0x0ffffffe05067836 */ /* 0x002fce0000000000 */
[----:B------:R1:W4:Y:S02]  /*08e0*/  F2I.FTZ.U32.TRUNC.NTZ R3, R6 ;  /* 0x0000000600037305 */ /* 0x000324000021f000 */
[----:B-1----:R-:W-:-:S04]  /*08f0*/  LOP3.LUT R6, R15, 0x7, RZ, 0xc0, !PT ;  /* 0x000000070f067812 */ /* 0x002fc800078ec0ff */
[----:B------:R-:W-:Y:S01]  /*0900*/  LEA R8, R6, UR5, 0x6 ;  /* 0x0000000506087c11 */ /* 0x000fe2000f8e30ff */
[----:B----4-:R-:W-:-:S04]  /*0910*/  IMAD.MOV R7, RZ, RZ, -R3 ;  /* 0x000000ffff077224 */ /* 0x010fc800078e0a03 */
[----:B------:R-:W-:-:S04]  /*0920*/  IMAD R7, R7, R12, RZ ;  /* 0x0000000c07077224 */ /* 0x000fc800078e02ff */
[----:B------:R-:W-:-:S04]  /*0930*/  IMAD.HI.U32 R5, R3, R7, R2 ;  /* 0x0000000703057227 */ /* 0x000fc800078e0002 */
[----:B------:R-:W-:Y:S01]  /*0940*/  VIADD R2, R4, 0xffffffe ;  /* 0x0ffffffe04027836 */ /* 0x000fe20000000000 */
[----:B------:R-:W-:Y:S01]  /*0950*/  SHF.R.U32.HI R4, RZ, 0x5, R15 ;  /* 0x00000005ff047819 */ /* 0x000fe2000001160f */
[----:B------:R-:W-:Y:S02]  /*0960*/  IMAD.HI.U32 R5, R5, R11, RZ ;  /* 0x0000000b05057227 */ /* 0x000fe400078e00ff */
[----:B------:R1:W4:Y:S01]  /*0970*/  F2I.FTZ.U32.TRUNC.NTZ R3, R2 ;  /* 0x0000000200037305 */ /* 0x000322000021f000 */
[----:B------:R-:W-:Y:S01]  /*0980*/  SGXT.U32 R4, R4, 0x4 ;  /* 0x000000040404781a */ /* 0x000fe20000000000 */
[----:B------:R-:W-:-:S03]  /*0990*/  IMAD.MOV R5, RZ, RZ, -R5 ;  /* 0x000000ffff057224 */ /* 0x000fc600078e0a05 */
[----:B------:R-:W-:Y:S01]  /*09a0*/  LOP3.LUT R4, R19, R4, RZ, 0xfc, !PT ;  /* 0x0000000413047212 */ /* 0x000fe200078efcff */
[----:B------:R-:W-:Y:S02]  /*09b0*/  IMAD R11, R12, R5, R11 ;  /* 0x000000050c0b7224 */ /* 0x000fe400078e020b */
[----:B-1----:R-:W-:Y:S01]  /*09c0*/  IMAD.MOV.U32 R2, RZ, RZ, RZ ;  /* 0x000000ffff027224 */ /* 0x002fe200078e00ff */
[----:B------:R-:W-:Y:S02]  /*09d0*/  LOP3.LUT R7, R4, 0x1f0, RZ, 0xfc, !PT ;  /* 0x000001f004077812 */ /* 0x000fe400078efcff */
[----:B------:R-:W-:Y:S02]  /*09e0*/  ISETP.GT.U32.AND P0, PT, R12, R11, PT ;  /* 0x0000000b0c00720c */ /* 0x000fe40003f04070 */
[----:B------:R-:W-:Y:S01]  /*09f0*/  IABS R9, R7 ;  /* 0x0000000700097213 */ /* 0x000fe20000000000 */
[----:B----4-:R-:W-:Y:S01]  /*0a00*/  IMAD.MOV R5, RZ, RZ, -R3 ;  /* 0x000000ffff057224 */ /* 0x010fe200078e0a03 */
[----:B------:R-:W-:-:S02]  /*0a10*/  ISETP.GE.AND P2, PT, R7, RZ, PT ;  /* 0x000000ff0700720c */ /* 0x000fc40003f46270 */
[C---:B------:R-:W-:Y:S01]  /*0a20*/  LOP3.LUT R20, R4.reuse, 0x1c0, RZ, 0xfc, !PT ;  /* 0x000001c004147812 */ /* 0x040fe200078efcff */
[----:B------:R-:W-:Y:S01]  /*0a30*/  IMAD R5, R5, R0, RZ ;  /* 0x0000000005057224 */ /* 0x000fe200078e02ff */
[C---:B------:R-:W-:Y:S02]  /*0a40*/  LOP3.LUT R21, R4.reuse, 0x1b0, RZ, 0xfc, !PT ;  /* 0x000001b004157812 */ /* 0x040fe400078efcff */
[----:B------:R-:W-:Y:S01]  /*0a50*/  IABS R14, R20 ;  /* 0x00000014000e7213 */ /* 0x000fe20000000000 */
[----:B------:R-:W-:Y:S01]  /*0a60*/  IMAD.HI.U32 R3, R3, R5, R2 ;  /* 0x0000000503037227 */ /* 0x000fe200078e0002 */
[----:B------:R-:W-:Y:S02]  /*0a70*/  LOP3.LUT R5, R15, 0x1e0, RZ, 0xc0, !PT ;  /* 0x000001e00f057812 */ /* 0x000fe400078ec0ff */
[----:B------:R-:W-:Y:S01]  /*0a80*/  IABS R16, R21 ;  /* 0x0000001500107213 */ /* 0x000fe20000000000 */
[----:B------:R-:W-:Y:S01]  /*0a90*/  @!P0 IMAD.IADD R11, R11, 0x1, -R12 ;  /* 0x000000010b0b8824 */ /* 0x000fe200078e0a0c */
[C---:B------:R-:W-:Y:S01]  /*0aa0*/  LOP3.LUT R23, R4.reuse, 0x190, RZ, 0xfc, !PT ;  /* 0x0000019004177812 */ /* 0x040fe200078efcff */
[----:B------:R-:W-:Y:S01]  /*0ab0*/  IMAD.HI.U32 R2, R3, R9, RZ ;  /* 0x0000000903027227 */ /* 0x000fe200078e00ff */
[----:B------:R-:W-:-:S02]  /*0ac0*/  LOP3.LUT R22, R4, 0x1a0, RZ, 0xfc, !PT ;  /* 0x000001a004167812 */ /* 0x000fc400078efcff */
[----:B------:R-:W-:Y:S01]  /*0ad0*/  ISETP.GT.U32.AND P0, PT, R12, R11, PT ;  /* 0x0000000b0c00720c */ /* 0x000fe20003f04070 */
[----:B------:R-:W-:Y:S01]  /*0ae0*/  IMAD.MOV R10, RZ, RZ, -R2 ;  /* 0x000000ffff0a7224 */ /* 0x000fe200078e0a02 */
[C---:B------:R-:W-:Y:S01]  /*0af0*/  LOP3.LUT R2, R4.reuse, 0x1e0, RZ, 0xfc, !PT ;  /* 0x000001e004027812 */ /* 0x040fe200078efcff */
[----:B------:R-:W-:Y:S01]  /*0b00*/  IMAD R5, R5, 0x10, R8 ;  /* 0x0000001005057824 */ /* 0x000fe200078e0208 */
[----:B------:R-:W-:Y:S01]  /*0b10*/  LOP3.LUT R24, R4, 0x180, RZ, 0xfc, !PT ;  /* 0x0000018004187812 */ /* 0x000fe200078efcff */
[----:B------:R-:W-:Y:S01]  /*0b20*/  IMAD R9, R0, R10, R9 ;  /* 0x0000000a00097224 */ /* 0x000fe200078e0209 */
[----:B------:R-:W-:Y:S01]  /*0b30*/  IABS R7, R2 ;  /* 0x0000000200077213 */ /* 0x000fe20000000000 */
[C---:B------:R-:W-:Y:S01]  /*0b40*/  IMAD.HI.U32 R8, R3.reuse, R14, RZ ;  /* 0x0000000e03087227 */ /* 0x040fe200078e00ff */
[----:B------:R-:W-:Y:S02]  /*0b50*/  LOP3.LUT R25, R4, 0x170, RZ, 0xfc, !PT ;  /* 0x0000017004197812 */ /* 0x000fe400078efcff */
[----:B------:R-:W-:Y:S01]  /*0b60*/  ISETP.GT.U32.AND P1, PT, R0, R9, PT ;  /* 0x000000090000720c */ /* 0x000fe20003f24070 */
[----:B------:R-:W-:Y:S01]  /*0b70*/  IMAD.HI.U32 R10, R3, R16, RZ ;  /* 0x00000010030a7227 */ /* 0x000fe200078e00ff */
[----:B0-----:R-:W-:-:S02]  /*0b80*/  IABS R18, R24 ;  /* 0x0000001800127213 */ /* 0x001fc40000000000 */
[----:B------:R-:W-:Y:S01]  /*0b90*/  IABS R19, R25 ;  /* 0x0000001900137213 */ /* 0x000fe20000000000 */
[----:B------:R-:W-:Y:S01]  /*0ba0*/  @!P0 IMAD.IADD R11, R11, 0x1, -R12 ;  /* 0x000000010b0b8824 */ /* 0x000fe200078e0a0c */
[----:B------:R-:W-:Y:S01]  /*0bb0*/  ISETP.GE.AND P0, PT, R2, RZ, PT ;  /* 0x000000ff0200720c */ /* 0x000fe20003f06270 */
[----:B------:R-:W-:Y:S01]  /*0bc0*/  IMAD.MOV R17, RZ, RZ, -R10 ;  /* 0x000000ffff117224 */ /* 0x000fe200078e0a0a */
[C---:B------:R-:W-:Y:S02]  /*0bd0*/  LOP3.LUT R2, R4.reuse, 0x1d0, RZ, 0xfc, !PT ;  /* 0x000001d004027812 */ /* 0x040fe400078efcff */
[----:B------:R-:W-:Y:S02]  /*0be0*/  LOP3.LUT R28, R4, 0x150, RZ, 0xfc, !PT ;  /* 0x00000150041c7812 */ /* 0x000fe400078efcff */
[----:B------:R-:W-:Y:S01]  /*0bf0*/  ISETP.GE.AND P4, PT, R2, RZ, PT ;  /* 0x000000ff0200720c */ /* 0x000fe20003f86270 */
[----:B------:R-:W-:Y:S01]  /*0c00*/  @!P1 IMAD.IADD R9, R9, 0x1, -R0 ;  /* 0x0000000109099824 */ /* 0x000fe200078e0a00 */
[----:B------:R-:W-:Y:S01]  /*0c10*/  IABS R13, R2 ;  /* 0x00000002000d7213 */ /* 0x000fe20000000000 */
[----:B------:R-:W-:Y:S01]  /*0c20*/  IMAD.HI.U32 R2, R3, R7, RZ ;  /* 0x0000000703027227 */ /* 0x000fe200078e00ff */
[----:B------:R-:W-:-:S02]  /*0c30*/  LOP3.LUT R30, R4, 0xf0, RZ, 0xfc, !PT ;  /* 0x000000f0041e7812 */ /* 0x000fc400078efcff */
[C---:B------:R-:W-:Y:S01]  /*0c40*/  LOP3.LUT R32, R4.reuse, 0xd0, RZ, 0xfc, !PT ;  /* 0x000000d004207812 */ /* 0x040fe200078efcff */
[----:B------:R-:W-:Y:S01]  /*0c50*/  IMAD.MOV R12, RZ, RZ, -R2 ;  /* 0x000000ffff0c7224 */ /* 0x000fe200078e0a02 */
[----:B------:R-:W-:Y:S01]  /*0c60*/  IABS R29, R30 ;  /* 0x0000001e001d7213 */ /* 0x000fe20000000000 */
[----:B------:R-:W-:Y:S01]  /*0c70*/  IMAD.HI.U32 R2, R3, R13, RZ ;  /* 0x0000000d03027227 */ /* 0x000fe200078e00ff */
[----:B------:R-:W-:Y:S02]  /*0c80*/  LOP3.LUT R34, R4, 0xc0, RZ, 0xfc, !PT ;  /* 0x000000c004227812 */ /* 0x000fe400078efcff */
[----:B------:R-:W-:Y:S01]  /*0c90*/  IABS R33, R32 ;  /* 0x0000002000217213 */ /* 0x000fe20000000000 */
[----:B------:R-:W-:Y:S01]  /*0ca0*/  IMAD R7, R0, R12, R7 ;  /* 0x0000000c00077224 */ /* 0x000fe200078e0207 */
[----:B------:R-:W-:Y:S01]  /*0cb0*/  IABS R35, R34 ;  /* 0x0000002200237213 */ /* 0x000fe20000000000 */
[----:B------:R-:W-:Y:S01]  /*0cc0*/  IMAD.MOV R12, RZ, RZ, -R2 ;  /* 0x000000ffff0c7224 */ /* 0x000fe200078e0a02 */
[C---:B------:R-:W-:Y:S01]  /*0cd0*/  LOP3.LUT R36, R4.reuse, 0xa0, RZ, 0xfc, !PT ;  /* 0x000000a004247812 */ /* 0x040fe200078efcff */
[----:B------:R-:W-:Y:S01]  /*0ce0*/  IMAD.MOV.U32 R2, RZ, RZ, R11 ;  /* 0x000000ffff027224 */ /* 0x000fe200078e000b */
[----:B------:R-:W-:Y:S01]  /*0cf0*/  LOP3.LUT R40, R4, 0x80, RZ, 0xfc, !PT ;  /* 0x0000008004287812 */ /* 0x000fe200078efcff */
[----:B------:R-:W-:Y:S01]  /*0d00*/  IMAD.MOV R11, RZ, RZ, -R8 ;  /* 0x000000ffff0b7224 */ /* 0x000fe200078e0a08 */
[----:B------:R-:W-:Y:S01]  /*0d10*/  IABS R39, R36 ;  /* 0x0000002400277213 */ /* 0x000fe20000000000 */
[C---:B------:R-:W-:Y:S01]  /*0d20*/  IMAD R8, R0.reuse, R12, R13 ;  /* 0x0000000c00087224 */ /* 0x040fe200078e020d */
[----:B------:R-:W-:Y:S01]  /*0d30*/  IABS R43, R40 ;  /* 0x00000028002b7213 */ /* 0x000fe20000000000 */
[----:B------:R-:W-:Y:S01]  /*0d40*/  @!P5 IMAD.MOV R2, RZ, RZ, -R2 ;  /* 0x000000ffff02d224 */ /* 0x000fe200078e0a02 */
[----:B------:R-:W-:Y:S01]  /*0d50*/  @!P3 LOP3.LUT R2, RZ, R26, RZ, 0x33, !PT ;  /* 0x0000001aff02b212 */ /* 0x000fe200078e33ff */
[C---:B------:R-:W-:Y:S01]  /*0d60*/  IMAD R10, R0.reuse, R11, R14 ;  /* 0x0000000b000a7224 */ /* 0x040fe200078e020e */
[C---:B------:R-:W-:Y:S01]  /*0d70*/  ISETP.GT.U32.AND P6, PT, R0.reuse, R8, PT ;  /* 0x000000080000720c */ /* 0x040fe20003fc4070 */
[C---:B------:R-:W-:Y:S01]  /*0d80*/  IMAD R11, R0.reuse, R17, R16 ;  /* 0x00000011000b7224 */ /* 0x040fe200078e0210 */
[----:B------:R-:W-:-:S02]  /*0d90*/  ISETP.GT.U32.AND P3, PT, R0, R7, PT ;  /* 0x000000070000720c */ /* 0x000fc40003f64070 */
[----:B------:R-:W-:Y:S02]  /*0da0*/  IABS R16, R23 ;  /* 0x0000001700107213 */ /* 0x000fe40000000000 */
[----:B------:R-:W-:Y:S02]  /*0db0*/  ISETP.GT.U32.AND P5, PT, R0, R9, PT ;  /* 0x000000090000720c */ /* 0x000fe40003fa4070 */
[----:B------:R-:W-:Y:S01]  /*0dc0*/  IABS R14, R22 ;  /* 0x00000016000e7213 */ /* 0x000fe20000000000 */
[----:B------:R-:W-:Y:S01]  /*0dd0*/  IMAD.HI.U32 R13, R3, R16, RZ ;  /* 0x00000010030d7227 */ /* 0x000fe200078e00ff */
[C---:B------:R-:W-:Y:S02]  /*0de0*/  LOP3.LUT R26, R4.reuse, 0x160, RZ, 0xfc, !PT ;  /* 0x00000160041a7812 */ /* 0x040fe400078efcff */
[----:B------:R-:W-:Y:S01]  /*0df0*/  LOP3.LUT R38, R4, 0x90, RZ, 0xfc, !PT ;  /* 0x0000009004267812 */ /* 0x000fe200078efcff */
[--C-:B------:R-:W-:Y:S01]  /*0e00*/  @!P6 IMAD.IADD R8, R8, 0x1, -R0.reuse ;  /* 0x000000010808e824 */ /* 0x100fe200078e0a00 */
[C---:B------:R-:W-:Y:S01]  /*0e10*/  ISETP.GT.U32.AND P6, PT, R0.reuse, R10, PT ;  /* 0x0000000a0000720c */ /* 0x040fe20003fc4070 */
[--C-:B------:R-:W-:Y:S01]  /*0e20*/  @!P3 IMAD.IADD R7, R7, 0x1, -R0.reuse ;  /* 0x000000010707b824 */ /* 0x100fe200078e0a00 */
[----:B------:R-:W-:Y:S01]  /*0e30*/  IABS R41, R38 ;  /* 0x0000002600297213 */ /* 0x000fe20000000000 */
[----:B------:R-:W-:Y:S01]  /*0e40*/  IMAD.MOV R13, RZ, RZ, -R13 ;  /* 0x000000ffff0d7224 */ /* 0x000fe200078e0a0d */
[C---:B------:R-:W-:Y:S01]  /*0e50*/  ISETP.GT.U32.AND P1, PT, R0.reuse, R8, PT ;  /* 0x000000080000720c */ /* 0x040fe20003f24070 */
[----:B------:R-:W-:Y:S01]  /*0e60*/  @!P5 IMAD.IADD R9, R9, 0x1, -R0 ;  /* 0x000000010909d824 */ /* 0x000fe200078e0a00 */
[C---:B------:R-:W-:Y:S01]  /*0e70*/  ISETP.GT.U32.AND P3, PT, R0.reuse, R7, PT ;  /* 0x000000070000720c */ /* 0x040fe20003f64070 */
[C---:B------:R-:W-:Y:S01]  /*0e80*/  IMAD R13, R0.reuse, R13, R16 ;  /* 0x0000000d000d7224 */ /* 0x040fe200078e0210 */
[----:B------:R-:W-:Y:S01]  /*0e90*/  ISETP.GT.U32.AND P5, PT, R0, R11, PT ;  /* 0x0000000b0000720c */ /* 0x000fe20003fa4070 */
[----:B------:R-:W-:Y:S01]  /*0ea0*/  IMAD.HI.U32 R12, R3, R14, RZ ;  /* 0x0000000e030c7227 */ /* 0x000fe200078e00ff */
[----:B------:R-:W-:-:S02]  /*0eb0*/  LOP3.LUT R42, R4, 0x70, RZ, 0xfc, !PT ;  /* 0x00000070042a7812 */ /* 0x000fc400078efcff */
[----:B------:R-:W-:Y:S01]  /*0ec0*/  LOP3.LUT R44, R4, 0x60, RZ, 0xfc, !PT ;  /* 0x00000060042c7812 */ /* 0x000fe200078efcff */
[----:B------:R-:W-:Y:S01]  /*0ed0*/  @!P6 IMAD.IADD R10, R10, 0x1, -R0 ;  /* 0x000000010a0ae824 */ /* 0x000fe200078e0a00 */
[----:B------:R-:W-:Y:S01]  /*0ee0*/  ISETP.GT.U32.AND P6, PT, R0, R13, PT ;  /* 0x0000000d0000720c */ /* 0x000fe20003fc4070 */
[----:B------:R-:W-:Y:S01]  /*0ef0*/  IMAD.MOV R17, RZ, RZ, -R12 ;  /* 0x000000ffff117224 */ /* 0x000fe200078e0a0c */
[----:B------:R-:W-:Y:S01]  /*0f00*/  IABS R45, R42 ;  /* 0x0000002a002d7213 */ /* 0x000fe20000000000 */
[----:B------:R-:W-:Y:S01]  /*0f10*/  IMAD.HI.U32 R16, R3, R19, RZ ;  /* 0x0000001303107227 */ /* 0x000fe200078e00ff */
[----:B------:R-:W-:Y:S02]  /*0f20*/  IABS R47, R44 ;  /* 0x0000002c002f7213 */ /* 0x000fe40000000000 */
[----:B------:R-:W-:Y:S01]  /*0f30*/  LOP3.LUT R46, R4, 0x50, RZ, 0xfc, !PT ;  /* 0x00000050042e7812 */ /* 0x000fe200078efcff */
[C---:B------:R-:W-:Y:S01]  /*0f40*/  IMAD R12, R0.reuse, R17, R14 ;  /* 0x00000011000c7224 */ /* 0x040fe200078e020e */
[----:B------:R-:W-:Y:S01]  /*0f50*/  IABS R59, R4 ;  /* 0x00000004003b7213 */ /* 0x000fe20000000000 */
[--C-:B------:R-:W-:Y:S01]  /*0f60*/  @!P3 IMAD.IADD R7, R7, 0x1, -R0.reuse ;  /* 0x000000010707b824 */ /* 0x100fe200078e0a00 */
[----:B------:R-:W-:Y:S01]  /*0f70*/  IABS R49, R46 ;  /* 0x0000002e00317213 */ /* 0x000fe20000000000 */
[----:B------:R-:W-:Y:S01]  /*0f80*/  @!P5 IMAD.IADD R11, R11, 0x1, -R0 ;  /* 0x000000010b0bd824 */ /* 0x000fe200078e0a00 */
[----:B------:R-:W-:Y:S01]  /*0f90*/  ISETP.GT.U32.AND P3, PT, R0, R12, PT ;  /* 0x0000000c0000720c */ /* 0x000fe20003f64070 */
[----:B------:R-:W-:Y:S01]  /*0fa0*/  IMAD.HI.U32 R14, R3, R18, RZ ;  /* 0x00000012030e7227 */ /* 0x000fe200078e00ff */
[----:B------:R-:W-:-:S02]  /*0fb0*/  ISETP.GE.AND P5, PT, R21, RZ, PT ;  /* 0x000000ff1500720c */ /* 0x000fc40003fa6270 */
[----:B------:R-:W-:Y:S01]  /*0fc0*/  LOP3.LUT R48, R4, 0x20, RZ, 0xfc, !PT ;  /* 0x0000002004307812 */ /* 0x000fe200078efcff */
[----:B------:R-:W-:Y:S01]  /*0fd0*/  @!P6 IMAD.IADD R13, R13, 0x1, -R0 ;  /* 0x000000010d0de824 */ /* 0x000fe200078e0a00 */
[----:B------:R-:W-:Y:S01]  /*0fe0*/  ISETP.GT.U32.AND P6, PT, R0, R11, PT ;  /* 0x0000000b0000720c */ /* 0x000fe20003fc4070 */
[----:B------:R-:W-:Y:S01]  /*0ff0*/  IMAD.MOV R17, RZ, RZ, -R14 ;  /* 0x000000ffff117224 */ /* 0x000fe200078e0a0e */
[----:B------:R-:W-:Y:S01]  /*1000*/  LOP3.LUT R50, R4, 0x10, RZ, 0xfc, !PT ;  /* 0x0000001004327812 */ /* 0x000fe200078efcff */
[----:B------:R-:W-:Y:S01]  /*1010*/  @!P1 IMAD.IADD R8, R8, 0x1, -R0 ;  /* 0x0000000108089824 */ /* 0x000fe200078e0a00 */
[----:B------:R-:W-:Y:S01]  /*1020*/  ISETP.GE.AND P1, PT, R20, RZ, PT ;  /* 0x000000ff1400720c */ /* 0x000fe20003f26270 */
[----:B------:R-:W-:Y:S01]  /*1030*/  IMAD.MOV R16, RZ, RZ, -R16 ;  /* 0x000000ffff107224 */ /* 0x000fe200078e0a10 */
[----:B------:R-:W-:Y:S01]  /*1040*/  IABS R20, R28 ;  /* 0x0000001c00147213 */ /* 0x000fe20000000000 */
[C---:B------:R-:W-:Y:S01]  /*1050*/  IMAD R14, R0.reuse, R17, R18 ;  /* 0x00000011000e7224 */ /* 0x040fe200078e0212 */
[----:B------:R-:W-:Y:S01]  /*1060*/  IABS R55, R48 ;  /* 0x0000003000377213 */ /* 0x000fe20000000000 */
[----:B------:R-:W-:Y:S01]  /*1070*/  IMAD R16, R0, R16, R19 ;  /* 0x0000001000107224 */ /* 0x000fe200078e0213 */
[----:B------:R-:W-:Y:S01]  /*1080*/  IABS R19, R26 ;  /* 0x0000001a00137213 */ /* 0x000fe20000000000 */
[----:B------:R-:W-:Y:S01]  /*1090*/  @!P3 IMAD.IADD R12, R12, 0x1, -R0 ;  /* 0x000000010c0cb824 */ /* 0x000fe200078e0a00 */
[C---:B------:R-:W-:Y:S01]  /*10a0*/  ISETP.GT.U32.AND P3, PT, R0.reuse, R10, PT ;  /* 0x0000000a0000720c */ /* 0x040fe20003f64070 */
[----:B------:R-:W-:Y:S01]  /*10b0*/  @!P4 IMAD.MOV R8, RZ, RZ, -R8 ;  /* 0x000000ffff08c224 */ /* 0x000fe200078e0a08 */
[C---:B------:R-:W-:Y:S01]  /*10c0*/  ISETP.GT.U32.AND P4, PT, R0.reuse, R14, PT ;  /* 0x0000000e0000720c */ /* 0x040fe20003f84070 */
[----:B------:R-:W-:Y:S01]  /*10d0*/  @!P6 IMAD.IADD R11, R11, 0x1, -R0 ;  /* 0x000000010b0be824 */ /* 0x000fe200078e0a00 */
[----:B------:R-:W-:Y:S01]  /*10e0*/  ISETP.GT.U32.AND P6, PT, R0, R16, PT ;  /* 0x000000100000720c */ /* 0x000fe20003fc4070 */
[----:B------:R-:W-:Y:S01]  /*10f0*/  IMAD.HI.U32 R17, R3, R19, RZ ;  /* 0x0000001303117227 */ /* 0x000fe200078e00ff */
[----:B------:R-:W-:-:S03]  /*1100*/  IABS R57, R50 ;  /* 0x0000003200397213 */ /* 0x000fc60000000000 */
[----:B------:R-:W-:Y:S01]  /*1110*/  @!P0 IMAD.MOV R7, RZ, RZ, -R7 ;  /* 0x000000ffff078224 */ /* 0x000fe200078e0a07 */
[C---:B------:R-:W-:Y:S01]  /*1120*/  ISETP.GT.U32.AND P0, PT, R0.reuse, R13, PT ;  /* 0x0000000d0000720c */ /* 0x040fe20003f04070 */
[----:B------:R-:W-:Y:S02]  /*1130*/  IMAD.MOV R17, RZ, RZ, -R17 ;  /* 0x000000ffff117224 */ /* 0x000fe400078e0a11 */
[----:B------:R-:W-:Y:S01]  /*1140*/  @!P2 IMAD.MOV R9, RZ, RZ, -R9 ;  /* 0x000000ffff09a224 */ /* 0x000fe200078e0a09 */
[----:B------:R-:W-:Y:S01]  /*1150*/  ISETP.GT.U32.AND P2, PT, R0, R12, PT ;  /* 0x0000000c0000720c */ /* 0x000fe20003f44070 */
[--C-:B------:R-:W-:Y:S01]  /*1160*/  @!P3 IMAD.IADD R10, R10, 0x1, -R0.reuse ;  /* 0x000000010a0ab824 */ /* 0x100fe200078e0a00 */
[----:B------:R-:W-:Y:S01]  /*1170*/  ISETP.GE.AND P3, PT, R22, RZ, PT ;  /* 0x000000ff1600720c */ /* 0x000fe20003f66270 */
[--C-:B------:R-:W-:Y:S01]  /*1180*/  @!P4 IMAD.IADD R14, R14, 0x1, -R0.reuse ;  /* 0x000000010e0ec824 */ /* 0x100fe200078e0a00 */
[----:B------:R-:W-:Y:S01]  /*1190*/  LOP3.LUT R22, R4, 0x140, RZ, 0xfc, !PT ;  /* 0x0000014004167812 */ /* 0x000fe200078efcff */
[----:B------:R-:W-:Y:S01]  /*11a0*/  IMAD R17, R0, R17, R19 ;  /* 0x0000001100117224 */ /* 0x000fe200078e0213 */
[----:B------:R-:W-:Y:S01]  /*11b0*/  ISETP.GE.AND P4, PT, R25, RZ, PT ;  /* 0x000000ff1900720c */ /* 0x000fe20003f86270 */
[----:B------:R-:W-:Y:S01]  /*11c0*/  @!P6 IMAD.IADD R16, R16, 0x1, -R0 ;  /* 0x000000011010e824 */ /* 0x000fe200078e0a00 */
[----:B------:R-:W-:Y:S01]  /*11d0*/  IABS R21, R22 ;  /* 0x0000001600157213 */ /* 0x000fe20000000000 */
[----:B------:R-:W-:Y:S01]  /*11e0*/  @!P1 IMAD.MOV R10, RZ, RZ, -R10 ;  /* 0x000000ffff0a9224 */ /* 0x000fe200078e0a0a */
[C---:B------:R-:W-:Y:S01]  /*11f0*/  ISETP.GT.U32.AND P1, PT, R0.reuse, R14, PT ;  /* 0x0000000e0000720c */ /* 0x040fe20003f24070 */
[----:B------:R-:W-:Y:S01]  /*1200*/  @!P0 IMAD.IADD R13, R13, 0x1, -R0 ;  /* 0x000000010d0d8824 */ /* 0x000fe200078e0a00 */
[----:B------:R-:W-:Y:S01]  /*1210*/  ISETP.GT.U32.AND P6, PT, R0, R17, PT ;  /* 0x000000110000720c */ /* 0x000fe20003fc4070 */
[----:B------:R-:W-:Y:S01]  /*1220*/  IMAD.HI.U32 R18, R3, R20, RZ ;  /* 0x0000001403127227 */ /* 0x000fe200078e00ff */
[----:B------:R-:W-:-:S03]  /*1230*/  ISETP.GE.AND P0, PT, R24, RZ, PT ;  /* 0x000000ff1800720c */ /* 0x000fc60003f06270 */
[----:B------:R-:W-:Y:S01]  /*1240*/  @!P2 IMAD.IADD R12, R12, 0x1, -R0 ;  /* 0x000000010c0ca824 */ /* 0x000fe200078e0a00 */
[----:B------:R-:W-:Y:S01]  /*1250*/  ISETP.GE.AND P2, PT, R23, RZ, PT ;  /* 0x000000ff1700720c */ /* 0x000fe20003f46270 */
[----:B------:R-:W-:Y:S02]  /*1260*/  IMAD.MOV R19, RZ, RZ, -R18 ;  /* 0x000000ffff137224 */ /* 0x000fe400078e0a12 */
[----:B------:R-:W-:Y:S02]  /*1270*/  @!P3 IMAD.MOV R12, RZ, RZ, -R12 ;  /* 0x000000ffff0cb224 */ /* 0x000fe400078e0a0c */
[----:B------:R-:W-:Y:S01]  /*1280*/  IMAD R18, R0, R19, R20 ;  /* 0x0000001300127224 */ /* 0x000fe200078e0214 */
[----:B------:R-:W-:Y:S01]  /*1290*/  LOP3.LUT R20, R4, 0x130, RZ, 0xfc, !PT ;  /* 0x0000013004147812 */ /* 0x000fe200078efcff */
[--C-:B------:R-:W-:Y:S01]  /*12a0*/  @!P1 IMAD.IADD R14, R14, 0x1, -R0.reuse ;  /* 0x000000010e0e9824 */ /* 0x100fe200078e0a00 */
[----:B------:R-:W-:Y:S01]  /*12b0*/  ISETP.GE.AND P1, PT, R28, RZ, PT ;  /* 0x000000ff1c00720c */ /* 0x000fe20003f26270 */
[----:B------:R-:W-:Y:S01]  /*12c0*/  @!P6 IMAD.IADD R17, R17, 0x1, -R0 ;  /* 0x000000011111e824 */ /* 0x000fe200078e0a00 */
[C---:B------:R-:W-:Y:S01]  /*12d0*/  ISETP.GT.U32.AND P3, PT, R0.reuse, R18, PT ;  /* 0x000000120000720c */ /* 0x040fe20003f64070 */
[----:B------:R-:W-:Y:S01]  /*12e0*/  @!P0 IMAD.MOV R14, RZ, RZ, -R14 ;  /* 0x000000ffff0e8224 */ /* 0x000fe200078e0a0e */
[----:B------:R-:W-:Y:S01]  /*12f0*/  IABS R23, R20 ;  /* 0x0000001400177213 */ /* 0x000fe20000000000 */
[----:B------:R-:W-:Y:S01]  /*1300*/  @!P2 IMAD.MOV R13, RZ, RZ, -R13 ;  /* 0x000000ffff0da224 */ /* 0x000fe200078e0a0d */
[----:B------:R-:W-:Y:S01]  /*1310*/  ISETP.GT.U32.AND P0, PT, R0, R17, PT ;  /* 0x000000110000720c */ /* 0x000fe20003f04070 */
[----:B------:R-:W-:Y:S01]  /*1320*/  @!P5 IMAD.MOV R11, RZ, RZ, -R11 ;  /* 0x000000ffff0bd224 */ /* 0x000fe200078e0a0b */
[----:B------:R-:W-:Y:S01]  /*1330*/  ISETP.GE.AND P2, PT, R26, RZ, PT ;  /* 0x000000ff1a00720c */ /* 0x000fe20003f46270 */
[----:B------:R-:W-:Y:S01]  /*1340*/  IMAD.HI.U32 R19, R3, R21, RZ ;  /* 0x0000001503137227 */ /* 0x000fe200078e00ff */
[----:B------:R-:W-:-:S02]  /*1350*/  ISETP.GE.AND P6, PT, R20, RZ, PT ;  /* 0x000000ff1400720c */ /* 0x000fc40003fc6270 */
[----:B------:R-:W-:Y:S01]  /*1360*/  ISETP.GT.U32.AND P5, PT, R0, R16, PT ;  /* 0x000000100000720c */ /* 0x000fe20003fa4070 */
[----:B------:R-:W-:Y:S01]  /*1370*/  IMAD.HI.U32 R20, R3, R23, RZ ;  /* 0x0000001703147227 */ /* 0x000fe200078e00ff */
[----:B------:R-:W-:-:S03]  /*1380*/  LOP3.LUT R28, R4, 0x100, RZ, 0xfc, !PT ;  /* 0x00000100041c7812 */ /* 0x000fc600078efcff */
[----:B------:R-:W-:Y:S01]  /*1390*/  IMAD.MOV R20, RZ, RZ, -R20 ;  /* 0x000000ffff147224 */ /* 0x000fe200078e0a14 */
[----:B------:R-:W-:Y:S01]  /*13a0*/  IABS R26, R28 ;  /* 0x0000001c001a7213 */ /* 0x000fe20000000000 */
[--C-:B------:R-:W-:Y:S02]  /*13b0*/  @!P3 IMAD.IADD R18, R18, 0x1, -R0.reuse ;  /* 0x000000011212b824 */ /* 0x100fe400078e0a00 */
[--C-:B------:R-:W-:Y:S02]  /*13c0*/  @!P0 IMAD.IADD R17, R17, 0x1, -R0.reuse ;  /* 0x0000000111118824 */ /* 0x100fe400078e0a00 */
[C---:B------:R-:W-:Y:S01]  /*13d0*/  IMAD R20, R0.reuse, R20, R23 ;  /* 0x0000001400147224 */ /* 0x040fe200078e0217 */
[----:B------:R-:W-:Y:S01]  /*13e0*/  ISETP.GT.U32.AND P3, PT, R0, R18, PT ;  /* 0x000000120000720c */ /* 0x000fe20003f64070 */
[----:B------:R-:W-:Y:S02]  /*13f0*/  @!P2 IMAD.MOV R17, RZ, RZ, -R17 ;  /* 0x000000ffff11a224 */ /* 0x000fe400078e0a11 */
[----:B------:R-:W-:Y:S01]  /*1400*/  @!P5 IMAD.IADD R16, R16, 0x1, -R0 ;  /* 0x000000011010d824 */ /* 0x000fe200078e0a00 */
[----:B------:R-:W-:Y:S01]  /*1410*/  ISETP.GT.U32.AND P2, PT, R0, R20, PT ;  /* 0x000000140000720c */ /* 0x000fe20003f44070 */
[----:B------:R-:W-:Y:S01]  /*1420*/  IMAD.MOV R19, RZ, RZ, -R19 ;  /* 0x000000ffff137224 */ /* 0x000fe200078e0a13 */
[----:B------:R-:W-:Y:S01]  /*1430*/  ISETP.GE.AND P5, PT, R22, RZ, PT ;  /* 0x000000ff1600720c */ /* 0x000fe20003fa6270 */
[----:B------:R-:W-:Y:S01]  /*1440*/  IMAD.HI.U32 R23, R3, R26, RZ ;  /* 0x0000001a03177227 */ /* 0x000fe200078e00ff */
[----:B------:R-:W-:-:S03]  /*1450*/  LOP3.LUT R22, R4, 0x110, RZ, 0xfc, !PT ;  /* 0x0000011004167812 */ /* 0x000fc600078efcff */
[----:B------:R-:W-:Y:S01]  /*1460*/  IMAD R19, R0, R19, R21 ;  /* 0x0000001300137224 */ /* 0x000fe200078e0215 */
[----:B------:R-:W-:Y:S01]  /*1470*/  IABS R25, R22 ;  /* 0x0000001600197213 */ /* 0x000fe20000000000 */
[--C-:B------:R-:W-:Y:S01]  /*1480*/  @!P3 IMAD.IADD R18, R18, 0x1, -R0.reuse ;  /* 0x000000011212b824 */ /* 0x100fe200078e0a00 */
[----:B------:R-:W-:Y:S01]  /*1490*/  ISETP.GE.AND P3, PT, R22, RZ, PT ;  /* 0x000000ff1600720c */ /* 0x000fe20003f66270 */
[----:B------:R-:W-:Y:S01]  /*14a0*/  IMAD.MOV R23, RZ, RZ, -R23 ;  /* 0x000000ffff177224 */ /* 0x000fe200078e0a17 */
[----:B------:R-:W-:Y:S01]  /*14b0*/  ISETP.GT.U32.AND P0, PT, R0, R19, PT ;  /* 0x000000130000720c */ /* 0x000fe20003f04070 */
[----:B------:R-:W-:Y:S01]  /*14c0*/  @!P2 IMAD.IADD R20, R20, 0x1, -R0 ;  /* 0x000000011414a824 */ /* 0x000fe200078e0a00 */
[----:B------:R-:W-:Y:S01]  /*14d0*/  LOP3.LUT R21, R4, 0x120, RZ, 0xfc, !PT ;  /* 0x0000012004157812 */ /* 0x000fe200078efcff */
[----:B------:R-:W-:-:S03]  /*14e0*/  IMAD.HI.U32 R22, R3, R25, RZ ;  /* 0x0000001903167227 */ /* 0x000fc600078e00ff */
[C---:B------:R-:W-:Y:S01]  /*14f0*/  ISETP.GT.U32.AND P2, PT, R0.reuse, R20, PT ;  /* 0x000000140000720c */ /* 0x040fe20003f44070 */
[----:B------:R-:W-:Y:S01]  /*1500*/  IMAD.MOV R22, RZ, RZ, -R22 ;  /* 0x000000ffff167224 */ /* 0x000fe200078e0a16 */
[----:B------:R-:W-:Y:S01]  /*1510*/  IABS R24, R21 ;  /* 0x0000001500187213 */ /* 0x000fe20000000000 */
[C---:B------:R-:W-:Y:S02]  /*1520*/  IMAD R23, R0.reuse, R23, R26 ;  /* 0x0000001700177224 */ /* 0x040fe400078e021a */
[----:B------:R-:W-:Y:S02]  /*1530*/  IMAD R25, R0, R22, R25 ;  /* 0x0000001600197224 */ /* 0x000fe400078e0219 */
[----:B------:R-:W-:-:S04]  /*1540*/  IMAD.HI.U32 R22, R3, R29, RZ ;  /* 0x0000001d03167227 */ /* 0x000fc800078e00ff */
[----:B------:R-:W-:Y:S02]  /*1550*/  @!P0 IMAD.IADD R19, R19, 0x1, -R0 ;  /* 0x0000000113138824 */ /* 0x000fe400078e0a00 */
[----:B------:R-:W-:Y:S02]  /*1560*/  IMAD.MOV R22, RZ, RZ, -R22 ;  /* 0x000000ffff167224 */ /* 0x000fe400078e0a16 */
[----:B------:R-:W-:Y:S01]  /*1570*/  @!P4 IMAD.MOV R16, RZ, RZ, -R16 ;  /* 0x000000ffff10c224 */ /* 0x000fe200078e0a10 */
[----:B------:R-:W-:Y:S01]  /*1580*/  ISETP.GE.AND P4, PT, R21, RZ, PT ;  /* 0x000000ff1500720c */ /* 0x000fe20003f86270 */
[C---:B------:R-:W-:Y:S01]  /*1590*/  IMAD R29, R0.reuse, R22, R29 ;  /* 0x00000016001d7224 */ /* 0x040fe200078e021d */
[----:B------:R-:W-:Y:S01]  /*15a0*/  ISETP.GT.U32.AND P0, PT, R0, R19, PT ;  /* 0x000000130000720c */ /* 0x000fe20003f04070 */
[----:B------:R-:W-:Y:S01]  /*15b0*/  @!P2 IMAD.IADD R20, R20, 0x1, -R0 ;  /* 0x000000011414a824 */ /* 0x000fe200078e0a00 */
[----:B------:R-:W-:Y:S01]  /*15c0*/  ISETP.GT.U32.AND P2, PT, R0, R23, PT ;  /* 0x000000170000720c */ /* 0x000fe20003f44070 */
[----:B------:R-:W-:-:S04]  /*15d0*/  IMAD.HI.U32 R21, R3, R24, RZ ;  /* 0x0000001803157227 */ /* 0x000fc800078e00ff */
[----:B------:R-:W-:Y:S01]  /*15e0*/  @!P6 IMAD.MOV R20, RZ, RZ, -R20 ;  /* 0x000000ffff14e224 */ /* 0x000fe200078e0a14 */
[----:B------:R-:W-:Y:S01]  /*15f0*/  ISETP.GT.U32.AND P6, PT, R0, R29, PT ;  /* 0x0000001d0000720c */ /* 0x000fe20003fc4070 */
[----:B------:R-:W-:Y:S02]  /*1600*/  IMAD.MOV R21, RZ, RZ, -R21 ;  /* 0x000000ffff157224 */ /* 0x000fe400078e0a15 */
[----:B------:R-:W-:-:S04]  /*1610*/  IMAD.HI.U32 R26, R3, R35, RZ ;  /* 0x00000023031a7227 */ /* 0x000fc800078e00ff */
[C---:B------:R-:W-:Y:S02]  /*1620*/  IMAD R21, R0.reuse, R21, R24 ;  /* 0x0000001500157224 */ /* 0x040fe400078e0218 */
[--C-:B------:R-:W-:Y:S02]  /*1630*/  @!P0 IMAD.IADD R19, R19, 0x1, -R0.reuse ;  /* 0x0000000113138824 */ /* 0x100fe400078e0a00 */
[--C-:B------:R-:W-:Y:S01]  /*1640*/  @!P2 IMAD.IADD R23, R23, 0x1, -R0.reuse ;  /* 0x000000011717a824 */ /* 0x100fe200078e0a00 */
[C---:B------:R-:W-:Y:S01]  /*1650*/  ISETP.GT.U32.AND P0, PT, R0.reuse, R21, PT ;  /* 0x000000150000720c */ /* 0x040fe20003f04070 */
[----:B------:R-:W-:Y:S02]  /*1660*/  @!P6 IMAD.IADD R29, R29, 0x1, -R0 ;  /* 0x000000011d1de824 */ /* 0x000fe400078e0a00 */
[----:B------:R-:W-:Y:S01]  /*1670*/  @!P5 IMAD.MOV R19, RZ, RZ, -R19 ;  /* 0x000000ffff13d224 */ /* 0x000fe200078e0a13 */
[C---:B------:R-:W-:Y:S01]  /*1680*/  ISETP.GT.U32.AND P2, PT, R0.reuse, R23, PT ;  /* 0x000000170000720c */ /* 0x040fe20003f44070 */
[----:B------:R-:W-:Y:S01]  /*1690*/  IMAD.HI.U32 R24, R3, R33, RZ ;  /* 0x0000002103187227 */ /* 0x000fe200078e00ff */
[----:B------:R-:W-:-:S02]  /*16a0*/  ISETP.GT.U32.AND P5, PT, R0, R25, PT ;  /* 0x000000190000720c */ /* 0x000fc40003fa4070 */
[----:B------:R-:W-:Y:S01]  /*16b0*/  ISETP.GT.U32.AND P6, PT, R0, R29, PT ;  /* 0x0000001d0000720c */ /* 0x000fe20003fc4070 */
[----:B------:R-:W-:Y:S02]  /*16c0*/  IMAD.MOV R24, RZ, RZ, -R24 ;  /* 0x000000ffff187224 */ /* 0x000fe400078e0a18 */
[----:B------:R-:W-:Y:S01]  /*16d0*/  @!P1 IMAD.MOV R18, RZ, RZ, -R18 ;  /* 0x000000ffff129224 */ /* 0x000fe200078e0a12 */
[----:B------:R-:W-:Y:S01]  /*16e0*/  ISETP.GE.AND P1, PT, R28, RZ, PT ;  /* 0x000000ff1c00720c */ /* 0x000fe20003f26270 */
[----:B------:R-:W-:Y:S01]  /*16f0*/  @!P0 IMAD.IADD R21, R21, 0x1, -R0 ;  /* 0x0000000115158824 */ /* 0x000fe200078e0a00 */
[----:B------:R-:W-:Y:S01]  /*1700*/  LOP3.LUT R28, R4, 0xe0, RZ, 0xfc, !PT ;  /* 0x000000e0041c7812 */ /* 0x000fe200078efcff */
[----:B------:R-:W-:Y:S02]  /*1710*/  IMAD.MOV R26, RZ, RZ, -R26 ;  /* 0x000000ffff1a7224 */ /* 0x000fe400078e0a1a */
[C---:B------:R-:W-:Y:S01]  /*1720*/  IMAD R33, R0.reuse, R24, R33 ;  /* 0x0000001800217224 */ /* 0x040fe200078e0221 */
[C---:B------:R-:W-:Y:S01]  /*1730*/  ISETP.GT.U32.AND P0, PT, R0.reuse, R21, PT ;  /* 0x000000150000720c */ /* 0x040fe20003f04070 */
[C---:B------:R-:W-:Y:S01]  /*1740*/  IMAD R35, R0.reuse, R26, R35 ;  /* 0x0000001a00237224 */ /* 0x040fe200078e0223 */
[----:B------:R-:W-:Y:S01]  /*1750*/  IABS R31, R28 ;  /* 0x0000001c001f7213 */ /* 0x000fe20000000000 */
[--C-:B------:R-:W-:Y:S01]  /*1760*/  @!P2 IMAD.IADD R23, R23, 0x1, -R0.reuse ;  /* 0x000000011717a824 */ /* 0x100fe200078e0a00 */
[----:B------:R-:W-:Y:S01]  /*1770*/  ISETP.GT.U32.AND P2, PT, R0, R33, PT ;  /* 0x000000210000720c */ /* 0x000fe20003f44070 */
[----:B------:R-:W-:-:S02]  /*1780*/  @!P5 IMAD.IADD R25, R25, 0x1, -R0 ;  /* 0x000000011919d824 */ /* 0x000fc400078e0a00 */
[----:B------:R-:W-:Y:S01]  /*1790*/  @!P6 IMAD.IADD R29, R29, 0x1, -R0 ;  /* 0x000000011d1de824 */ /* 0x000fe200078e0a00 */
[C---:B------:R-:W-:Y:S01]  /*17a0*/  ISETP.GT.U32.AND P6, PT, R0.reuse, R35, PT ;  /* 0x000000230000720c */ /* 0x040fe20003fc4070 */
[----:B------:R-:W-:Y:S01]  /*17b0*/  IMAD.HI.U32 R22, R3, R31, RZ ;  /* 0x0000001f03167227 */ /* 0x000fe200078e00ff */
[----:B------:R-:W-:-:S03]  /*17c0*/  ISETP.GT.U32.AND P5, PT, R0, R25, PT ;  /* 0x000000190000720c */ /* 0x000fc60003fa4070 */
[----:B------:R-:W-:Y:S02]  /*17d0*/  IMAD.MOV R22, RZ, RZ, -R22 ;  /* 0x000000ffff167224 */ /* 0x000fe400078e0a16 */
[--C-:B------:R-:W-:Y:S01]  /*17e0*/  @!P0 IMAD.IADD R21, R21, 0x1, -R0.reuse ;  /* 0x0000000115158824 */ /* 0x100fe200078e0a00 */
[----:B------:R-:W-:Y:S01]  /*17f0*/  ISETP.GE.AND P0, PT, R30, RZ, PT ;  /* 0x000000ff1e00720c */ /* 0x000fe20003f06270 */
[--C-:B------:R-:W-:Y:S01]  /*1800*/  @!P2 IMAD.IADD R33, R33, 0x1, -R0.reuse ;  /* 0x000000012121a824 */ /* 0x100fe200078e0a00 */
[----:B------:R-:W-:Y:S01]  /*1810*/  LOP3.LUT R30, R4, 0xb0, RZ, 0xfc, !PT ;  /* 0x000000b0041e7812 */ /* 0x000fe200078efcff */
[C---:B------:R-:W-:Y:S02]  /*1820*/  IMAD R31, R0.reuse, R22, R31 ;  /* 0x00000016001f7224 */ /* 0x040fe400078e021f */
[--C-:B------:R-:W-:Y:S01]  /*1830*/  @!P6 IMAD.IADD R35, R35, 0x1, -R0.reuse ;  /* 0x000000012323e824 */ /* 0x100fe200078e0a00 */
[C---:B------:R-:W-:Y:S01]  /*1840*/  ISETP.GT.U32.AND P6, PT, R0.reuse, R33, PT ;  /* 0x000000210000720c */ /* 0x040fe20003fc4070 */
[----:B------:R-:W-:Y:S01]  /*1850*/  @!P5 IMAD.IADD R25, R25, 0x1, -R0 ;  /* 0x000000011919d824 */ /* 0x000fe200078e0a00 */
[----:B------:R-:W-:Y:S01]  /*1860*/  IABS R37, R30 ;  /* 0x0000001e00257213 */ /* 0x000fe20000000000 */
[----:B------:R-:W-:Y:S01]  /*1870*/  IMAD.HI.U32 R24, R3, R39, RZ ;  /* 0x0000002703187227 */ /* 0x000fe200078e00ff */
[----:B------:R-:W-:-:S03]  /*1880*/  ISETP.GT.U32.AND P5, PT, R0, R31, PT ;  /* 0x0000001f0000720c */ /* 0x000fc60003fa4070 */
[----:B------:R-:W-:Y:S02]  /*1890*/  IMAD.MOV R24, RZ, RZ, -R24 ;  /* 0x000000ffff187224 */ /* 0x000fe400078e0a18 */
[----:B------:R-:W-:-:S04]  /*18a0*/  IMAD.HI.U32 R22, R3, R37, RZ ;  /* 0x0000002503167227 */ /* 0x000fc800078e00ff */
[C---:B------:R-:W-:Y:S02]  /*18b0*/  IMAD R39, R0.reuse, R24, R39 ;  /* 0x0000001800277224 */ /* 0x040fe400078e0227 */
[----:B------:R-:W-:Y:S02]  /*18c0*/  IMAD.MOV R22, RZ, RZ, -R22 ;  /* 0x000000ffff167224 */ /* 0x000fe400078e0a16 */
[--C-:B------:R-:W-:Y:S01]  /*18d0*/  @!P6 IMAD.IADD R33, R33, 0x1, -R0.reuse ;  /* 0x000000012121e824 */ /* 0x100fe200078e0a00 */
[----:B------:R-:W-:Y:S01]  /*18e0*/  ISETP.GT.U32.AND P6, PT, R0, R39, PT ;  /* 0x000000270000720c */ /* 0x000fe20003fc4070 */
[----:B------:R-:W-:Y:S01]  /*18f0*/  @!P5 IMAD.IADD R31, R31, 0x1, -R0 ;  /* 0x000000011f1fd824 */ /* 0x000fe200078e0a00 */
[----:B------:R-:W-:Y:S01]  /*1900*/  ISETP.GE.AND P5, PT, R28, RZ, PT ;  /* 0x000000ff1c00720c */ /* 0x000fe20003fa6270 */
[C---:B------:R-:W-:Y:S02]  /*1910*/  IMAD R37, R0.reuse, R22, R37 ;  /* 0x0000001600257224 */ /* 0x040fe400078e0225 */
[----:B------:R-:W-:Y:S01]  /*1920*/  IMAD.HI.U32 R22, R3, R43, RZ ;  /* 0x0000002b03167227 */ /* 0x000fe200078e00ff */
[----:B------:R-:W-:-:S03]  /*1930*/  ISETP.GT.U32.AND P2, PT, R0, R31, PT ;  /* 0x0000001f0000720c */ /* 0x000fc60003f44070 */
[----:B------:R-:W-:Y:S02]  /*1940*/  IMAD.MOV R24, RZ, RZ, -R22 ;  /* 0x000000ffff187224 */ /* 0x000fe400078e0a16 */
[----:B------:R-:W-:Y:S01]  /*1950*/  @!P4 IMAD.MOV R21, RZ, RZ, -R21 ;  /* 0x000000ffff15c224 */ /* 0x000fe200078e0a15 */
[C---:B------:R-:W-:Y:S01]  /*1960*/  ISETP.GT.U32.AND P4, PT, R0.reuse, R35, PT ;  /* 0x000000230000720c */ /* 0x040fe20003f84070 */
[----:B------:R-:W-:Y:S02]  /*1970*/  IMAD R43, R0, R24, R43 ;  /* 0x00000018002b7224 */ /* 0x000fe400078e022b */
[----:B------:R-:W-:-:S04]  /*1980*/  IMAD.HI.U32 R26, R3, R41, RZ ;  /* 0x00000029031a7227 */ /* 0x000fc800078e00ff */
[----:B------:R-:W-:Y:S01]  /*1990*/  @!P6 IMAD.IADD R39, R39, 0x1, -R0 ;  /* 0x000000012727e824 */ /* 0x000fe200078e0a00 */
[----:B------:R-:W-:Y:S01]  /*19a0*/  ISETP.GT.U32.AND P6, PT, R0, R43, PT ;  /* 0x0000002b0000720c */ /* 0x000fe20003fc4070 */
[----:B------:R-:W-:Y:S02]  /*19b0*/  IMAD.MOV R26, RZ, RZ, -R26 ;  /* 0x000000ffff1a7224 */ /* 0x000fe400078e0a1a */
[----:B------:R-:W-:-:S04]  /*19c0*/  IMAD.HI.U32 R22, R3, R45, RZ ;  /* 0x0000002d03167227 */ /* 0x000fc800078e00ff */
[C---:B------:R-:W-:Y:S02]  /*19d0*/  IMAD R41, R0.reuse, R26, R41 ;  /* 0x0000001a00297224 */ /* 0x040fe400078e0229 */
[----:B------:R-:W-:Y:S01]  /*19e0*/  @!P2 IMAD.IADD R31, R31, 0x1, -R0 ;  /* 0x000000011f1fa824 */ /* 0x000fe200078e0a00 */
[C---:B------:R-:W-:Y:S01]  /*19f0*/  ISETP.GT.U32.AND P2, PT, R0.reuse, R37, PT ;  /* 0x000000250000720c */ /* 0x040fe20003f44070 */
[----:B------:R-:W-:Y:S02]  /*1a00*/  IMAD.MOV R22, RZ, RZ, -R22 ;  /* 0x000000ffff167224 */ /* 0x000fe400078e0a16 */
[--C-:B------:R-:W-:Y:S01]  /*1a10*/  @!P4 IMAD.IADD R35, R35, 0x1, -R0.reuse ;  /* 0x000000012323c824 */ /* 0x100fe200078e0a00 */
[C---:B------:R-:W-:Y:S01]  /*1a20*/  ISETP.GT.U32.AND P4, PT, R0.reuse, R41, PT ;  /* 0x000000290000720c */ /* 0x040fe20003f84070 */
[----:B------:R-:W-:Y:S02]  /*1a30*/  IMAD R45, R0, R22, R45 ;  /* 0x00000016002d7224 */ /* 0x000fe400078e022d */
[----:B------:R-:W-:-:S02]  /*1a40*/  @!P6 IMAD.IADD R43, R43, 0x1, -R0 ;  /* 0x000000012b2be824 */ /* 0x000fc400078e0a00 */
[----:B------:R-:W-:Y:S01]  /*1a50*/  IMAD.HI.U32 R24, R3, R47, RZ ;  /* 0x0000002f03187227 */ /* 0x000fe200078e00ff */
[----:B------:R-:W-:-:S03]  /*1a60*/  ISETP.GT.U32.AND P6, PT, R0, R45, PT ;  /* 0x0000002d0000720c */ /* 0x000fc60003fc4070 */
[----:B------:R-:W-:Y:S01]  /*1a70*/  @!P2 IMAD.IADD R37, R37, 0x1, -R0 ;  /* 0x000000012525a824 */ /* 0x000fe200078e0a00 */
[----:B------:R-:W-:Y:S01]  /*1a80*/  ISETP.GE.AND P2, PT, R32, RZ, PT ;  /* 0x000000ff2000720c */ /* 0x000fe20003f46270 */
[----:B------:R-:W-:Y:S01]  /*1a90*/  IMAD.MOV R24, RZ, RZ, -R24 ;  /* 0x000000ffff187224 */ /* 0x000fe200078e0a18 */
[----:B------:R-:W-:Y:S01]  /*1aa0*/  LOP3.LUT R32, R4, 0x40, RZ, 0xfc, !PT ;  /* 0x0000004004207812 */ /* 0x000fe200078efcff */
[--C-:B------:R-:W-:Y:S01]  /*1ab0*/  @!P4 IMAD.IADD R41, R41, 0x1, -R0.reuse ;  /* 0x000000012929c824 */ /* 0x100fe200078e0a00 */
[----:B------:R-:W-:Y:S01]  /*1ac0*/  ISETP.GE.AND P4, PT, R34, RZ, PT ;  /* 0x000000ff2200720c */ /* 0x000fe20003f86270 */
[----:B------:R-:W-:Y:S01]  /*1ad0*/  IMAD R47, R0, R24, R47 ;  /* 0x00000018002f7224 */ /* 0x000fe200078e022f */
[----:B------:R-:W-:Y:S01]  /*1ae0*/  LOP3.LUT R34, R4, 0x30, RZ, 0xfc, !PT ;  /* 0x0000003004227812 */ /* 0x000fe200078efcff */
[----:B------:R-:W-:Y:S01]  /*1af0*/  @!P3 IMAD.MOV R25, RZ, RZ, -R25 ;  /* 0x000000ffff19b224 */ /* 0x000fe200078e0a19 */
[----:B------:R-:W-:Y:S01]  /*1b00*/  IABS R51, R32 ;  /* 0x0000002000337213 */ /* 0x000fe20000000000 */
[----:B------:R-:W-:Y:S01]  /*1b10*/  @!P6 IMAD.IADD R45, R45, 0x1, -R0 ;  /* 0x000000012d2de824 */ /* 0x000fe200078e0a00 */
[----:B------:R-:W-:Y:S01]  /*1b20*/  IABS R53, R34 ;  /* 0x0000002200357213 */ /* 0x000fe20000000000 */
[----:B------:R-:W-:Y:S01]  /*1b30*/  @!P1 IMAD.MOV R23, RZ, RZ, -R23 ;  /* 0x000000ffff179224 */ /* 0x000fe200078e0a17 */
[C---:B------:R-:W-:Y:S01]  /*1b40*/  ISETP.GT.U32.AND P6, PT, R0.reuse, R47, PT ;  /* 0x0000002f0000720c */ /* 0x040fe20003fc4070 */
[----:B------:R-:W-:Y:S01]  /*1b50*/  IMAD.HI.U32 R22, R3, R51, RZ ;  /* 0x0000003303167227 */ /* 0x000fe200078e00ff */
[----:B------:R-:W-:-:S02]  /*1b60*/  ISETP.GT.U32.AND P3, PT, R0, R37, PT ;  /* 0x000000250000720c */ /* 0x000fc40003f64070 */
[C---:B------:R-:W-:Y:S01]  /*1b70*/  ISETP.GT.U32.AND P1, PT, R0.reuse, R39, PT ;  /* 0x000000270000720c */ /* 0x040fe20003f24070 */
[----:B------:R-:W-:Y:S01]  /*1b80*/  @!P0 IMAD.MOV R29, RZ, RZ, -R29 ;  /* 0x000000ffff1d8224 */ /* 0x000fe200078e0a1d */
[----:B------:R-:W-:Y:S01]  /*1b90*/  ISETP.GT.U32.AND P0, PT, R0, R41, PT ;  /* 0x000000290000720c */ /* 0x000fe20003f04070 */
[----:B------:R-:W-:-:S04]  /*1ba0*/  IMAD.HI.U32 R26, R3, R49, RZ ;  /* 0x00000031031a7227 */ /* 0x000fc800078e00ff */
[----:B------:R-:W-:-:S04]  /*1bb0*/  IMAD.HI.U32 R24, R3, R53, RZ ;  /* 0x0000003503187227 */ /* 0x000fc800078e00ff */
[----:B------:R-:W-:-:S04]  /*1bc0*/  IMAD.HI.U32 R28, R3, R59, RZ ;  /* 0x0000003b031c7227 */ /* 0x000fc800078e00ff */
[----:B------:R-:W-:Y:S02]  /*1bd0*/  IMAD.MOV R22, RZ, RZ, -R22 ;  /* 0x000000ffff167224 */ /* 0x000fe400078e0a16 */
[----:B------:R-:W-:Y:S02]  /*1be0*/  IMAD.MOV R26, RZ, RZ, -R26 ;  /* 0x000000ffff1a7224 */ /* 0x000fe400078e0a1a */
[----:B------:R-:W-:Y:S02]  /*1bf0*/  IMAD.MOV R24, RZ, RZ, -R24 ;  /* 0x000000ffff187224 */ /* 0x000fe400078e0a18 */
[----:B------:R-:W-:Y:S02]  /*1c00*/  IMAD.MOV R28, RZ, RZ, -R28 ;  /* 0x000000ffff1c7224 */ /* 0x000fe400078e0a1c */
[C---:B------:R-:W-:Y:S02]  /*1c10*/  IMAD R51, R0.reuse, R22, R51 ;  /* 0x0000001600337224 */ /* 0x040fe400078e0233 */
[----:B------:R-:W-:-:S02]  /*1c20*/  IMAD R49, R0, R26, R49 ;  /* 0x0000001a00317224 */ /* 0x000fc400078e0231 */
[C---:B------:R-:W-:Y:S02]  /*1c30*/  IMAD R53, R0.reuse, R24, R53 ;  /* 0x0000001800357224 */ /* 0x040fe400078e0235 */
[C---:B------:R-:W-:Y:S02]  /*1c40*/  IMAD R59, R0.reuse, R28, R59 ;  /* 0x0000001c003b7224 */ /* 0x040fe400078e023b */
[--C-:B------:R-:W-:Y:S01]  /*1c50*/  @!P6 IMAD.IADD R47, R47, 0x1, -R0.reuse ;  /* 0x000000012f2fe824 */ /* 0x100fe200078e0a00 */
[C---:B------:R-:W-:Y:S01]  /*1c60*/  ISETP.GT.U32.AND P6, PT, R0.reuse, R45, PT ;  /* 0x0000002d0000720c */ /* 0x040fe20003fc4070 */
[----:B------:R-:W-:Y:S01]  /*1c70*/  @!P3 IMAD.IADD R37, R37, 0x1, -R0 ;  /* 0x000000012525b824 */ /* 0x000fe200078e0a00 */
[----:B------:R-:W-:Y:S01]  /*1c80*/  ISETP.GT.U32.AND P3, PT, R0, R51, PT ;  /* 0x000000330000720c */ /* 0x000fe20003f64070 */
[----:B------:R-:W-:-:S04]  /*1c90*/  IMAD.HI.U32 R26, R3, R55, RZ ;  /* 0x00000037031a7227 */ /* 0x000fc800078e00ff */
[----:B------:R-:W-:-:S04]  /*1ca0*/  IMAD.HI.U32 R3, R3, R57, RZ ;  /* 0x0000003903037227 */ /* 0x000fc800078e00ff */
[----:B------:R-:W-:Y:S01]  /*1cb0*/  @!P5 IMAD.MOV R31, RZ, RZ, -R31 ;  /* 0x000000ffff1fd224 */ /* 0x000fe200078e0a1f */
[C---:B------:R-:W-:Y:S01]  /*1cc0*/  ISETP.GT.U32.AND P5, PT, R0.reuse, R43, PT ;  /* 0x0000002b0000720c */ /* 0x040fe20003fa4070 */
[----:B------:R-:W-:Y:S01]  /*1cd0*/  @!P2 IMAD.MOV R33, RZ, RZ, -R33 ;  /* 0x000000ffff21a224 */ /* 0x000fe200078e0a21 */
[C---:B------:R-:W-:Y:S01]  /*1ce0*/  ISETP.GT.U32.AND P2, PT, R0.reuse, R47, PT ;  /* 0x0000002f0000720c */ /* 0x040fe20003f44070 */
[----:B------:R-:W-:Y:S01]  /*1cf0*/  @!P4 IMAD.MOV R35, RZ, RZ, -R35 ;  /* 0x000000ffff23c224 */ /* 0x000fe200078e0a23 */
[C---:B------:R-:W-:Y:S01]  /*1d00*/  ISETP.GT.U32.AND P4, PT, R0.reuse, R49, PT ;  /* 0x000000310000720c */ /* 0x040fe20003f84070 */
[--C-:B------:R-:W-:Y:S01]  /*1d10*/  @!P1 IMAD.IADD R39, R39, 0x1, -R0.reuse ;  /* 0x0000000127279824 */ /* 0x100fe200078e0a00 */
[C---:B------:R-:W-:Y:S01]  /*1d20*/  ISETP.GT.U32.AND P1, PT, R0.reuse, R53, PT ;  /* 0x000000350000720c */ /* 0x040fe20003f24070 */
[----:B------:R-:W-:Y:S01]  /*1d30*/  @!P0 IMAD.IADD R41, R41, 0x1, -R0 ;  /* 0x0000000129298824 */ /* 0x000fe200078e0a00 */
[----:B------:R-:W-:Y:S01]  /*1d40*/  ISETP.GT.U32.AND P0, PT, R0, R59, PT ;  /* 0x0000003b0000720c */ /* 0x000fe20003f04070 */
[----:B------:R-:W-:-:S02]  /*1d50*/  IMAD.MOV R26, RZ, RZ, -R26 ;  /* 0x000000ffff1a7224 */ /* 0x000fc400078e0a1a */
[----:B------:R-:W-:Y:S02]  /*1d60*/  IMAD.MOV R3, RZ, RZ, -R3 ;  /* 0x000000ffff037224 */ /* 0x000fe400078e0a03 */
[C---:B------:R-:W-:Y:S02]  /*1d70*/  IMAD R55, R0.reuse, R26, R55 ;  /* 0x0000001a00377224 */ /* 0x040fe400078e0237 */
[C---:B------:R-:W-:Y:S02]  /*1d80*/  IMAD R57, R0.reuse, R3, R57 ;  /* 0x0000000300397224 */ /* 0x040fe400078e0239 */
[--C-:B------:R-:W-:Y:S01]  /*1d90*/  @!P6 IMAD.IADD R45, R45, 0x1, -R0.reuse ;  /* 0x000000012d2de824 */ /* 0x100fe200078e0a00 */
[C---:B------:R-:W-:Y:S01]  /*1da0*/  ISETP.GT.U32.AND P6, PT, R0.reuse, R55, PT ;  /* 0x000000370000720c */ /* 0x040fe20003fc4070 */
[--C-:B------:R-:W-:Y:S01]  /*1db0*/  @!P3 IMAD.IADD R51, R51, 0x1, -R0.reuse ;  /* 0x000000013333b824 */ /* 0x100fe200078e0a00 */
[----:B------:R-:W-:Y:S01]  /*1dc0*/  ISETP.GT.U32.AND P3, PT, R0, R57, PT ;  /* 0x000000390000720c */ /* 0x000fe20003f64070 */
[--C-:B------:R-:W-:Y:S01]  /*1dd0*/  @!P5 IMAD.IADD R43, R43, 0x1, -R0.reuse ;  /* 0x000000012b2bd824 */ /* 0x100fe200078e0a00 */
[----:B------:R-:W-:Y:S01]  /*1de0*/  ISETP.GE.AND P5, PT, R30, RZ, PT ;  /* 0x000000ff1e00720c */ /* 0x000fe20003fa6270 */
        /* <DEDUP_REMOVED lines=10> */
[----:B------:R-:W-:Y:S01]  /*1e90*/  @!P3 IMAD.IADD R57, R57, 0x1, -R0 ;  /* 0x000000013939b824 */ /* 0x000fe200078e0a00 */
[----:B------:R-:W-:Y:S01]  /*1ea0*/  ISETP.GT.U32.AND P3, PT, R0, R49, PT ;  /* 0x000000310000720c */ /* 0x000fe20003f64070 */
[----:B------:R-:W-:-:S02]  /*1eb0*/  @!P5 IMAD.MOV R37, RZ, RZ, -R37 ;  /* 0x000000ffff25d224 */ /* 0x000fc400078e0a25 */
[----:B------:R-:W-:Y:S01]  /*1ec0*/  @!P2 IMAD.MOV R39, RZ, RZ, -R39 ;  /* 0x000000ffff27a224 */ /* 0x000fe200078e0a27 */
[C---:B------:R-:W-:Y:S01]  /*1ed0*/  ISETP.GT.U32.AND P2, PT, R0.reuse, R51, PT ;  /* 0x000000330000720c */ /* 0x040fe20003f44070 */
[----:B------:R-:W-:Y:S01]  /*1ee0*/  @!P4 IMAD.MOV R41, RZ, RZ, -R41 ;  /* 0x000000ffff29c224 */ /* 0x000fe200078e0a29 */
[C---:B------:R-:W-:Y:S01]  /*1ef0*/  ISETP.GT.U32.AND P4, PT, R0.reuse, R53, PT ;  /* 0x000000350000720c */ /* 0x040fe20003f84070 */
[----:B------:R-:W-:Y:S01]  /*1f00*/  @!P1 IMAD.MOV R43, RZ, RZ, -R43 ;  /* 0x000000ffff2b9224 */ /* 0x000fe200078e0a2b */
[C---:B------:R-:W-:Y:S01]  /*1f10*/  ISETP.GT.U32.AND P1, PT, R0.reuse, R59, PT ;  /* 0x0000003b0000720c */ /* 0x040fe20003f24070 */
[----:B------:R-:W-:Y:S01]  /*1f20*/  @!P0 IMAD.MOV R45, RZ, RZ, -R45 ;  /* 0x000000ffff2d8224 */ /* 0x000fe200078e0a2d */
[C---:B------:R-:W-:Y:S01]  /*1f30*/  ISETP.GT.U32.AND P0, PT, R0.reuse, R55, PT ;  /* 0x000000370000720c */ /* 0x040fe20003f04070 */
[----:B------:R-:W-:Y:S01]  /*1f40*/  IMAD.SHL.U32 R3, R15, 0x2, RZ ;  /* 0x000000020f037824 */ /* 0x000fe200078e00ff */
[----:B------:R-:W-:Y:S01]  /*1f50*/  ISETP.GT.U32.AND P5, PT, R0, R57, PT ;  /* 0x000000390000720c */ /* 0x000fe20003fa4070 */
[--C-:B------:R-:W-:Y:S01]  /*1f60*/  @!P3 IMAD.IADD R49, R49, 0x1, -R0.reuse ;  /* 0x000000013131b824 */ /* 0x100fe200078e0a00 */
[----:B------:R-:W-:Y:S01]  /*1f70*/  ISETP.GE.AND P3, PT, R46, RZ, PT ;  /* 0x000000ff2e00720c */ /* 0x000fe20003f66270 */
[----:B------:R-:W-:Y:S01]  /*1f80*/  IMAD R22, R6, 0x90, RZ ;  /* 0x0000009006167824 */ /* 0x000fe200078e02ff */
[--C-:B------:R-:W-:Y:S01]  /*1f90*/  LOP3.LUT R24, R58, 0x30, R3.reuse, 0x48, !PT ;  /* 0x000000303a187812 */ /* 0x100fe200078e4803 */
[--C-:B------:R-:W-:Y:S01]  /*1fa0*/  @!P2 IMAD.IADD R51, R51, 0x1, -R0.reuse ;  /* 0x000000013333a824 */ /* 0x100fe200078e0a00 */
[----:B------:R-:W-:Y:S01]  /*1fb0*/  ISETP.GE.AND P2, PT, R32, RZ, PT ;  /* 0x000000ff2000720c */ /* 0x000fe20003f46270 */
[--C-:B------:R-:W-:Y:S01]  /*1fc0*/  @!P4 IMAD.IADD R53, R53, 0x1, -R0.reuse ;  /* 0x000000013535c824 */ /* 0x100fe200078e0a00 */
[----:B------:R-:W-:Y:S01]  /*1fd0*/  LOP3.LUT R61, R22, 0x10, R3, 0x78, !PT ;  /* 0x00000010163d7812 */ /* 0x000fe200078e7803 */
[--C-:B------:R-:W-:Y:S01]  /*1fe0*/  @!P1 IMAD.IADD R59, R59, 0x1, -R0.reuse ;  /* 0x000000013b3b9824 */ /* 0x100fe200078e0a00 */
[----:B------:R-:W-:Y:S01]  /*1ff0*/  ISETP.GE.AND P1, PT, R48, RZ, PT ;  /* 0x000000ff3000720c */ /* 0x000fe20003f26270 */
[--C-:B------:R-:W-:Y:S01]  /*2000*/  @!P0 IMAD.IADD R55, R55, 0x1, -R0.reuse ;  /* 0x0000000137378824 */ /* 0x100fe200078e0a00 */
[----:B------:R-:W-:Y:S01]  /*2010*/  ISETP.GE.AND P0, PT, R50, RZ, PT ;  /* 0x000000ff3200720c */ /* 0x000fe20003f06270 */
[----:B------:R-:W-:Y:S01]  /*2020*/  @!P5 IMAD.IADD R57, R57, 0x1, -R0 ;  /* 0x000000013939d824 */ /* 0x000fe200078e0a00 */
[----:B------:R-:W-:Y:S01]  /*2030*/  ISETP.NE.AND P5, PT, R27, RZ, PT ;  /* 0x000000ff1b00720c */ /* 0x000fe20003fa5270 */
[----:B------:R-:W0:Y:S01]  /*2040*/  LDC R0, c[0x0][0x3a8] ;  /* 0x0000ea00ff007b82 */ /* 0x000e220000000800 */
[----:B------:R-:W-:Y:S01]  /*2050*/  @!P6 IMAD.MOV R47, RZ, RZ, -R47 ;  /* 0x000000ffff2fe224 */ /* 0x000fe200078e0a2f */
[----:B------:R-:W-:Y:S01]  /*2060*/  ISETP.GE.AND P6, PT, R4, RZ, PT ;  /* 0x000000ff0400720c */ /* 0x000fe20003fc6270 */
[----:B------:R-:W-:Y:S01]  /*2070*/  IMAD.IADD R4, R24, 0x1, R5 ;  /* 0x0000000118047824 */ /* 0x000fe200078e0205 */
[----:B------:R-:W-:Y:S01]  /*2080*/  LOP3.LUT R27, RZ, R27, RZ, 0x33, !PT ;  /* 0x0000001bff1b7212 */ /* 0x000fe200078e33ff */
[----:B------:R-:W-:Y:S01]  /*2090*/  IMAD.SHL.U32 R6, R15, 0x40, RZ ;  /* 0x000000400f067824 */ /* 0x000fe200078e00ff */
[----:B------:R-:W-:Y:S01]  /*20a0*/  ISETP.GE.AND P4, PT, R34, RZ, PT ;  /* 0x000000ff2200720c */ /* 0x000fe20003f86270 */
[----:B------:R-:W-:Y:S01]  /*20b0*/  @!P2 IMAD.MOV R51, RZ, RZ, -R51 ;  /* 0x000000ffff33a224 */ /* 0x000fe200078e0a33 */
[----:B------:R1:W-:Y:S01]  /*20c0*/  STL [R1+0x18], R4 ;  /* 0x0000180401007387 */ /* 0x0003e20000100800 */
[----:B------:R-:W-:Y:S01]  /*20d0*/  @!P1 IMAD.MOV R55, RZ, RZ, -R55 ;  /* 0x000000ffff379224 */ /* 0x000fe200078e0a37 */
[----:B------:R-:W-:Y:S01]  /*20e0*/  LOP3.LUT R90, R61, 0x400, R6, 0xf8, !PT ;  /* 0x000004003d5a7812 */ /* 0x000fe200078ef806 */
[----:B------:R-:W-:Y:S01]  /*20f0*/  @!P3 IMAD.MOV R49, RZ, RZ, -R49 ;  /* 0x000000ffff31b224 */ /* 0x000fe200078e0a31 */
[C---:B------:R-:W-:Y:S01]  /*2100*/  SEL R9, R27.reuse, R9, !P5 ;  /* 0x000000091b097207 */ /* 0x040fe20006800000 */
[----:B------:R-:W-:Y:S01]  /*2110*/  @!P0 IMAD.MOV R57, RZ, RZ, -R57 ;  /* 0x000000ffff398224 */ /* 0x000fe200078e0a39 */
[C---:B------:R-:W-:Y:S01]  /*2120*/  SEL R7, R27.reuse, R7, !P5 ;  /* 0x000000071b077207 */ /* 0x040fe20006800000 */
[----:B------:R-:W-:Y:S01]  /*2130*/  STL [R1+0x10], R90 ;  /* 0x0000105a01007387 */ /* 0x000fe20000100800 */
[----:B------:R-:W-:Y:S01]  /*2140*/  SEL R8, R27, R8, !P5 ;  /* 0x000000081b087207 */ /* 0x000fe20006800000 */
[----:B---3--:R-:W-:Y:S01]  /*2150*/  IMAD R9, R9, UR10, RZ ;  /* 0x0000000a09097c24 */ /* 0x008fe2000f8e02ff */
[C---:B-1----:R-:W-:Y:S01]  /*2160*/  SEL R4, R27.reuse, R14, !P5 ;  /* 0x0000000e1b047207 */ /* 0x042fe20006800000 */
[----:B------:R-:W-:Y:S01]  /*2170*/  @!P4 IMAD.MOV R53, RZ, RZ, -R53 ;  /* 0x000000ffff35c224 */ /* 0x000fe200078e0a35 */
[----:B------:R-:W-:Y:S01]  /*2180*/  SEL R10, R27, R10, !P5 ;  /* 0x0000000a1b0a7207 */ /* 0x000fe20006800000 */
[----:B------:R-:W-:Y:S01]  /*2190*/  IMAD R7, R7, UR10, RZ ;  /* 0x0000000a07077c24 */ /* 0x000fe2000f8e02ff */
[C---:B------:R-:W-:Y:S01]  /*21a0*/  SEL R11, R27.reuse, R11, !P5 ;  /* 0x0000000b1b0b7207 */ /* 0x040fe20006800000 */
[----:B------:R-:W-:Y:S01]  /*21b0*/  @!P6 IMAD.MOV R59, RZ, RZ, -R59 ;  /* 0x000000ffff3be224 */ /* 0x000fe200078e0a3b */
[C---:B------:R-:W-:Y:S01]  /*21c0*/  SEL R12, R27.reuse, R12, !P5 ;  /* 0x0000000c1b0c7207 */ /* 0x040fe20006800000 */
[-C--:B0-----:R-:W-:Y:S01]  /*21d0*/  IMAD R5, R62, R0.reuse, RZ ;  /* 0x000000003e057224 */ /* 0x081fe200078e02ff */
[C---:B------:R-:W-:Y:S01]  /*21e0*/  SEL R13, R27.reuse, R13, !P5 ;  /* 0x0000000d1b0d7207 */ /* 0x040fe20006800000 */
[----:B------:R-:W-:Y:S01]  /*21f0*/  IMAD R6, R56, R0, RZ ;  /* 0x0000000038067224 */ /* 0x000fe200078e02ff */
[C---:B------:R-:W-:Y:S01]  /*2200*/  SEL R16, R27.reuse, R16, !P5 ;  /* 0x000000101b107207 */ /* 0x040fe20006800000 */
[-C--:B------:R-:W-:Y:S01]  /*2210*/  IMAD R22, R54, R0.reuse, RZ ;  /* 0x0000000036167224 */ /* 0x080fe200078e02ff */
[----:B------:R-:W-:Y:S01]  /*2220*/  SEL R17, R27, R17, !P5 ;  /* 0x000000111b117207 */ /* 0x000fe20006800000 */
[----:B------:R-:W-:Y:S01]  /*2230*/  IMAD R14, R52, R0, RZ ;  /* 0x00000000340e7224 */ /* 0x000fe200078e02ff */
[----:B--2---:R-:W-:Y:S01]  /*2240*/  LEA R0, P1, R5, UR12, 0x1 ;  /* 0x0000000c05007c11 */ /* 0x004fe2000f8208ff */
[----:B------:R-:W-:Y:S01]  /*2250*/  IMAD R8, R8, UR10, RZ ;  /* 0x0000000a08087c24 */ /* 0x000fe2000f8e02ff */
[----:B------:R-:W-:Y:S01]  /*2260*/  LEA R24, P2, R6, UR12, 0x1 ;  /* 0x0000000c06187c11 */ /* 0x000fe2000f8408ff */
[----:B------:R-:W-:Y:S01]  /*2270*/  IMAD R10, R10, UR10, RZ ;  /* 0x0000000a0a0a7c24 */ /* 0x000fe2000f8e02ff */
[----:B------:R-:W-:Y:S01]  /*2280*/  LEA R26, P3, R22, UR12, 0x1 ;  /* 0x0000000c161a7c11 */ /* 0x000fe2000f8608ff */
[----:B------:R0:W-:Y:S01]  /*2290*/  STL [R1+0x64], R0 ;  /* 0x0000640001007387 */ /* 0x0001e20000100800 */
[----:B------:R-:W-:Y:S01]  /*22a0*/  SEL R18, R27, R18, !P5 ;  /* 0x000000121b127207 */ /* 0x000fe20006800000 */
[----:B------:R-:W-:Y:S01]  /*22b0*/  IMAD R11, R11, UR10, RZ ;  /* 0x0000000a0b0b7c24 */ /* 0x000fe2000f8e02ff */
[C---:B------:R-:W-:Y:S01]  /*22c0*/  SEL R19, R27.reuse, R19, !P5 ;  /* 0x000000131b137207 */ /* 0x040fe20006800000 */
[----:B------:R1:W-:Y:S01]  /*22d0*/  STL [R1+0x6c], R24 ;  /* 0x00006c1801007387 */ /* 0x0003e20000100800 */
[C---:B------:R-:W-:Y:S01]  /*22e0*/  SEL R20, R27.reuse, R20, !P5 ;  /* 0x000000141b147207 */ /* 0x040fe20006800000 */
[----:B------:R-:W-:Y:S01]  /*22f0*/  IMAD R12, R12, UR10, RZ ;  /* 0x0000000a0c0c7c24 */ /* 0x000fe2000f8e02ff */
[C---:B------:R-:W-:Y:S01]  /*2300*/  SEL R21, R27.reuse, R21, !P5 ;  /* 0x000000151b157207 */ /* 0x040fe20006800000 */
[----:B------:R-:W-:Y:S01]  /*2310*/  STL [R1+0x74], R26 ;  /* 0x0000741a01007387 */ /* 0x000fe20000100800 */
[----:B------:R-:W-:Y:S01]  /*2320*/  SEL R25, R27, R25, !P5 ;  /* 0x000000191b197207 */ /* 0x000fe20006800000 */
[----:B------:R-:W-:Y:S01]  /*2330*/  IMAD R13, R13, UR10, RZ ;  /* 0x0000000a0d0d7c24 */ /* 0x000fe2000f8e02ff */
[----:B0-----:R-:W-:Y:S01]  /*2340*/  LEA R0, P0, R14, UR12, 0x1 ;  /* 0x0000000c0e007c11 */ /* 0x001fe2000f8008ff */
[----:B------:R-:W-:Y:S01]  /*2350*/  IMAD R4, R4, UR10, RZ ;  /* 0x0000000a04047c24 */ /* 0x000fe2000f8e02ff */
[----:B------:R-:W-:Y:S01]  /*2360*/  SEL R23, R27, R23, !P5 ;  /* 0x000000171b177207 */ /* 0x000fe20006800000 */
[----:B------:R-:W-:Y:S01]  /*2370*/  IMAD R16, R16, UR10, RZ ;  /* 0x0000000a10107c24 */ /* 0x000fe2000f8e02ff */
[----:B-1----:R-:W-:Y:S01]  /*2380*/  LEA.HI.X.SX32 R24, R5, UR13, 0x1, P1 ;  /* 0x0000000d05187c11 */ /* 0x002fe200088f0eff */
[----:B------:R0:W-:Y:S01]  /*2390*/  STL [R1+0x7c], R0 ;  /* 0x00007c0001007387 */ /* 0x0001e20000100800 */
[----:B------:R-:W-:Y:S01]  /*23a0*/  LEA.HI.X.SX32 R5, R6, UR13, 0x1, P2 ;  /* 0x0000000d06057c11 */ /* 0x000fe200090f0eff */
[----:B------:R-:W-:Y:S01]  /*23b0*/  IMAD R19, R19, UR10, RZ ;  /* 0x0000000a13137c24 */ /* 0x000fe2000f8e02ff */
[C---:B------:R-:W-:Y:S01]  /*23c0*/  SEL R29, R27.reuse, R29, !P5 ;  /* 0x0000001d1b1d7207 */ /* 0x040fe20006800000 */
[----:B------:R-:W-:Y:S01]  /*23d0*/  STL [R1+0x60], R24 ;  /* 0x0000601801007387 */ /* 0x000fe20000100800 */
[----:B------:R-:W-:Y:S01]  /*23e0*/  SEL R31, R27, R31, !P5 ;  /* 0x0000001f1b1f7207 */ /* 0x000fe20006800000 */
[----:B------:R-:W-:Y:S01]  /*23f0*/  IMAD R17, R17, UR10, RZ ;  /* 0x0000000a11117c24 */ /* 0x000fe2000f8e02ff */
[C---:B------:R-:W-:Y:S01]  /*2400*/  SEL R33, R27.reuse, R33, !P5 ;  /* 0x000000211b217207 */ /* 0x040fe20006800000 */
[----:B------:R-:W-:Y:S01]  /*2410*/  STL [R1+0x68], R5 ;  /* 0x0000680501007387 */ /* 0x000fe20000100800 */
[----:B------:R-:W-:Y:S01]  /*2420*/  SEL R35, R27, R35, !P5 ;  /* 0x000000231b237207 */ /* 0x000fe20006800000 */
[----:B------:R-:W-:Y:S01]  /*2430*/  IMAD R29, R29, UR10, RZ ;  /* 0x0000000a1d1d7c24 */ /* 0x000fe2000f8e02ff */
[----:B0-----:R-:W-:Y:S01]  /*2440*/  LEA.HI.X.SX32 R0, R22, UR13, 0x1, P3 ;  /* 0x0000000d16007c11 */ /* 0x001fe200098f0eff */
[----:B------:R-:W-:Y:S01]  /*2450*/  IMAD R18, R18, UR10, RZ ;  /* 0x0000000a12127c24 */ /* 0x000fe2000f8e02ff */
[----:B------:R-:W-:Y:S01]  /*2460*/  SEL R37, R27, R37, !P5 ;  /* 0x000000251b257207 */ /* 0x000fe20006800000 */
[----:B------:R-:W-:Y:S01]  /*2470*/  IMAD R21, R21, UR10, RZ ;  /* 0x0000000a15157c24 */ /* 0x000fe2000f8e02ff */
[C---:B------:R-:W-:Y:S01]  /*2480*/  SEL R39, R27.reuse, R39, !P5 ;  /* 0x000000271b277207 */ /* 0x040fe20006800000 */
[----:B------:R0:W-:Y:S01]  /*2490*/  STL [R1+0x70], R0 ;  /* 0x0000700001007387 */ /* 0x0001e20000100800 */
[----:B------:R-:W-:Y:S01]  /*24a0*/  SEL R41, R27, R41, !P5 ;  /* 0x000000291b297207 */ /* 0x000fe20006800000 */
[----:B------:R-:W-:Y:S01]  /*24b0*/  IMAD R25, R25, UR10, RZ ;  /* 0x0000000a19197c24 */ /* 0x000fe2000f8e02ff */
[----:B------:R-:W-:Y:S01]  /*24c0*/  SEL R43, R27, R43, !P5 ;  /* 0x0000002b1b2b7207 */ /* 0x000fe20006800000 */
[----:B------:R-:W-:Y:S01]  /*24d0*/  IMAD R39, R39, UR10, RZ ;  /* 0x0000000a27277c24 */ /* 0x000fe2000f8e02ff */
[----:B------:R-:W-:Y:S01]  /*24e0*/  SEL R45, R27, R45, !P5 ;  /* 0x0000002d1b2d7207 */ /* 0x000fe20006800000 */
[----:B------:R-:W-:Y:S01]  /*24f0*/  IMAD R23, R23, UR10, RZ ;  /* 0x0000000a17177c24 */ /* 0x000fe2000f8e02ff */
[C---:B------:R-:W-:Y:S01]  /*2500*/  SEL R47, R27.reuse, R47, !P5 ;  /* 0x0000002f1b2f7207 */ /* 0x040fe20006800000 */
[----:B------:R-:W-:Y:S01]  /*2510*/  IMAD R20, R20, UR10, RZ ;  /* 0x0000000a14147c24 */ /* 0x000fe2000f8e02ff */
[----:B------:R-:W-:Y:S01]  /*2520*/  SEL R49, R27, R49, !P5 ;  /* 0x000000311b317207 */ /* 0x000fe20006800000 */
[----:B------:R-:W-:Y:S01]  /*2530*/  IMAD R31, R31, UR10, RZ ;  /* 0x0000000a1f1f7c24 */ /* 0x000fe2000f8e02ff */
[----:B0-----:R-:W-:Y:S01]  /*2540*/  LEA R0, P1, R9, UR14, 0x1 ;  /* 0x0000000e09007c11 */ /* 0x001fe2000f8208ff */
        /* <DEDUP_REMOVED lines=9> */
[----:B------:R-:W-:Y:S01]  /*25e0*/  LEA R5, P2, R7, UR14, 0x1 ;  /* 0x0000000e07057c11 */ /* 0x000fe2000f8408ff */
[----:B------:R-:W-:Y:S01]  /*25f0*/  IMAD R41, R41, UR10, RZ ;  /* 0x0000000a29297c24 */ /* 0x000fe2000f8e02ff */
[----:B------:R-:W-:Y:S01]  /*2600*/  SEL R27, R27, R59, !P5 ;  /* 0x0000003b1b1b7207 */ /* 0x000fe20006800000 */
[----:B------:R-:W-:Y:S01]  /*2610*/  IMAD R43, R43, UR10, RZ ;  /* 0x0000000a2b2b7c24 */ /* 0x000fe2000f8e02ff */
[----:B------:R-:W-:Y:S01]  /*2620*/  LEA R6, P4, R8, UR14, 0x1 ;  /* 0x0000000e08067c11 */ /* 0x000fe2000f8808ff */
[----:B------:R1:W-:Y:S01]  /*2630*/  STL [R1+0x54], R5 ;  /* 0x0000540501007387 */ /* 0x0003e20000100800 */
[----:B0-----:R-:W-:Y:S01]  /*2640*/  LEA R0, P5, R10, UR14, 0x1 ;  /* 0x0000000e0a007c11 */ /* 0x001fe2000f8a08ff */
[----:B------:R-:W-:Y:S01]  /*2650*/  IMAD R45, R45, UR10, RZ ;  /* 0x0000000a2d2d7c24 */ /* 0x000fe2000f8e02ff */
[----:B------:R-:W-:Y:S01]  /*2660*/  SHF.R.U32.HI R48, RZ, 0x2, R15 ;  /* 0x00000002ff307819 */ /* 0x000fe2000001160f */
[----:B------:R0:W-:Y:S01]  /*2670*/  STL [R1+0x4c], R6 ;  /* 0x00004c0601007387 */ /* 0x0001e20000100800 */
[----:B------:R-:W-:Y:S01]  /*2680*/  IMAD R47, R47, UR10, RZ ;  /* 0x0000000a2f2f7c24 */ /* 0x000fe2000f8e02ff */
[----:B------:R-:W-:Y:S01]  /*2690*/  CS2R R58, SRZ ;  /* 0x00000000003a7805 */ /* 0x000fe2000001ff00 */
[----:B------:R-:W-:Y:S01]  /*26a0*/  IMAD R51, R51, UR10, RZ ;  /* 0x0000000a33337c24 */ /* 0x000fe2000f8e02ff */
[----:B------:R2:W-:Y:S01]  /*26b0*/  STL [R1+0x44], R0 ;  /* 0x0000440001007387 */ /* 0x0005e20000100800 */
[----:B------:R-:W-:Y:S01]  /*26c0*/  IMAD R53, R53, UR10, RZ ;  /* 0x0000000a35357c24 */ /* 0x000fe2000f8e02ff */
[----:B-1----:R-:W-:Y:S01]  /*26d0*/  LEA R5, P3, R11, UR14, 0x1 ;  /* 0x0000000e0b057c11 */ /* 0x002fe2000f8608ff */
[----:B------:R-:W-:Y:S01]  /*26e0*/  IMAD R55, R55, UR10, RZ ;  /* 0x0000000a37377c24 */ /* 0x000fe2000f8e02ff */
[----:B------:R-:W-:Y:S01]  /*26f0*/  CS2R R60, SRZ ;  /* 0x00000000003c7805 */ /* 0x000fe2000001ff00 */
[----:B------:R-:W-:Y:S01]  /*2700*/  IMAD R57, R57, UR10, RZ ;  /* 0x0000000a39397c24 */ /* 0x000fe2000f8e02ff */
[----:B0-----:R-:W-:Y:S01]  /*2710*/  LEA.HI.X.SX32 R6, R9, UR15, 0x1, P1 ;  /* 0x0000000f09067c11 */ /* 0x001fe200088f0eff */
[----:B------:R0:W-:Y:S01]  /*2720*/  STL [R1+0x3c], R5 ;  /* 0x00003c0501007387 */ /* 0x0001e20000100800 */
[----:B------:R-:W-:Y:S01]  /*2730*/  IMAD R27, R27, UR10, RZ ;  /* 0x0000000a1b1b7c24 */ /* 0x000fe2000f8e02ff */
[----:B------:R-:W1:Y:S01]  /*2740*/  LDCU UR10, c[0x0][0x3a4] ;  /* 0x00007480ff0a77ac */ /* 0x000e620008000800 */
[----:B--2---:R-:W-:Y:S01]  /*2750*/  LEA R0, P1, R12, UR14, 0x1 ;  /* 0x0000000e0c007c11 */ /* 0x004fe2000f8208ff */
[----:B------:R2:W-:Y:S01]  /*2760*/  STL [R1+0x58], R6 ;  /* 0x0000580601007387 */ /* 0x0005e20000100800 */
[----:B------:R-:W-:-:S03]  /*2770*/  CS2R R62, SRZ ;  /* 0x00000000003e7805 */ /* 0x000fc6000001ff00 */
[----:B------:R3:W-:Y:S01]  /*2780*/  STL [R1+0x34], R0 ;  /* 0x0000340001007387 */ /* 0x0007e20000100800 */
[----:B0-----:R-:W-:Y:S02]  /*2790*/  LEA.HI.X.SX32 R5, R7, UR15, 0x1, P2 ;  /* 0x0000000f07057c11 */ /* 0x001fe400090f0eff */
[----:B--2---:R-:W-:-:S03]  /*27a0*/  LEA R6, P2, R13, UR14, 0x1 ;  /* 0x0000000e0d067c11 */ /* 0x004fc6000f8408ff */
[----:B------:R0:W-:Y:S01]  /*27b0*/  STL [R1+0x50], R5 ;  /* 0x0000500501007387 */ /* 0x0001e20000100800 */
[----:B---3--:R-:W-:-:S03]  /*27c0*/  LEA.HI.X.SX32 R0, R8, UR15, 0x1, P4 ;  /* 0x0000000f08007c11 */ /* 0x008fc6000a0f0eff */
[----:B------:R2:W-:Y:S01]  /*27d0*/  STL [R1+0x2c], R6 ;  /* 0x00002c0601007387 */ /* 0x0005e20000100800 */
[----:B-1----:R-:W-:-:S03]  /*27e0*/  IMAD R2, R2, UR10, RZ ;  /* 0x0000000a02027c24 */ /* 0x002fc6000f8e02ff */
[----:B------:R1:W-:Y:S01]  /*27f0*/  STL [R1+0x48], R0 ;  /* 0x0000480001007387 */ /* 0x0003e20000100800 */
[----:B0-----:R-:W-:Y:S02]  /*2800*/  LEA R5, P4, R4, UR14, 0x1 ;  /* 0x0000000e04057c11 */ /* 0x001fe4000f8808ff */
[----:B--2---:R-:W-:-:S03]  /*2810*/  LEA.HI.X.SX32 R6, R10, UR15, 0x1, P5 ;  /* 0x0000000f0a067c11 */ /* 0x004fc6000a8f0eff */
[----:B------:R0:W-:Y:S01]  /*2820*/  STL [R1+0x24], R5 ;  /* 0x0000240501007387 */ /* 0x0001e20000100800 */
[----:B-1----:R-:W-:-:S03]  /*2830*/  LEA R0, P5, R16, UR14, 0x1 ;  /* 0x0000000e10007c11 */ /* 0x002fc6000f8a08ff */
[----:B------:R-:W-:Y:S01]  /*2840*/  STL [R1+0x40], R6 ;  /* 0x0000400601007387 */ /* 0x000fe20000100800 */
[----:B------:R-:W-:-:S03]  /*2850*/  LEA.HI.X.SX32 R119, R16, UR15, 0x1, P5 ;  /* 0x0000000f10777c11 */ /* 0x000fc6000a8f0eff */
[----:B------:R1:W-:Y:S01]  /*2860*/  STL [R1+0x1c], R0 ;  /* 0x00001c0001007387 */ /* 0x0003e20000100800 */
[----:B------:R-:W-:Y:S02]  /*2870*/  LEA R110, P5, R21, UR14, 0x1 ;  /* 0x0000000e156e7c11 */ /* 0x000fe4000f8a08ff */
[----:B0-----:R-:W-:Y:S02]  /*2880*/  LEA.HI.X.SX32 R5, R11, UR15, 0x1, P3 ;  /* 0x0000000f0b057c11 */ /* 0x001fe400098f0eff */
[----:B------:R-:W-:Y:S02]  /*2890*/  LEA R118, P3, R17, UR14, 0x1 ;  /* 0x0000000e11767c11 */ /* 0x000fe4000f8608ff */
[----:B------:R-:W-:Y:S01]  /*28a0*/  LEA.HI.X.SX32 R108, R21, UR15, 0x1, P5 ;  /* 0x0000000f156c7c11 */ /* 0x000fe2000a8f0eff */
[----:B------:R0:W-:Y:S01]  /*28b0*/  STL [R1+0x38], R5 ;  /* 0x0000380501007387 */ /* 0x0001e20000100800 */
[----:B------:R-:W-:Y:S02]  /*28c0*/  LEA.HI.X.SX32 R117, R17, UR15, 0x1, P3 ;  /* 0x0000000f11757c11 */ /* 0x000fe400098f0eff */
[----:B-1----:R-:W-:-:S02]  /*28d0*/  LEA.HI.X.SX32 R0, R12, UR15, 0x1, P1 ;  /* 0x0000000f0c007c11 */ /* 0x002fc400088f0eff */
[C---:B------:R-:W-:Y:S02]  /*28e0*/  LEA R115, P1, R18.reuse, UR14, 0x1 ;  /* 0x0000000e12737c11 */ /* 0x040fe4000f8208ff */
[----:B------:R-:W-:Y:S01]  /*28f0*/  LEA R111, P3, R25, UR14, 0x1 ;  /* 0x0000000e196f7c11 */ /* 0x000fe2000f8608ff */
[----:B------:R1:W-:Y:S01]  /*2900*/  STL [R1+0x30], R0 ;  /* 0x0000300001007387 */ /* 0x0003e20000100800 */
[----:B------:R-:W-:Y:S02]  /*2910*/  LEA.HI.X.SX32 R113, R18, UR15, 0x1, P1 ;  /* 0x0000000f12717c11 */ /* 0x000fe400088f0eff */
[----:B0-----:R-:W-:Y:S02]  /*2920*/  LEA.HI.X.SX32 R5, R13, UR15, 0x1, P2 ;  /* 0x0000000f0d057c11 */ /* 0x001fe400090f0eff */
[----:B------:R-:W-:Y:S02]  /*2930*/  LEA R116, P2, R19, UR14, 0x1 ;  /* 0x0000000e13747c11 */ /* 0x000fe4000f8408ff */
[----:B------:R-:W-:Y:S01]  /*2940*/  LEA R106, P1, R23, UR14, 0x1 ;  /* 0x0000000e176a7c11 */ /* 0x000fe2000f8208ff */
[----:B------:R-:W-:Y:S01]  /*2950*/  STL [R1+0x28], R5 ;  /* 0x0000280501007387 */ /* 0x000fe20000100800 */
[----:B------:R-:W-:-:S02]  /*2960*/  LEA.HI.X.SX32 R114, R19, UR15, 0x1, P2 ;  /* 0x0000000f13727c11 */ /* 0x000fc400090f0eff */
[----:B-1----:R-:W-:Y:S02]  /*2970*/  LEA.HI.X.SX32 R0, R4, UR15, 0x1, P4 ;  /* 0x0000000f04007c11 */ /* 0x002fe4000a0f0eff */
[C---:B------:R-:W-:Y:S02]  /*2980*/  LEA R105, P2, R29.reuse, UR14, 0x1 ;  /* 0x0000000e1d697c11 */ /* 0x040fe4000f8408ff */
[----:B------:R-:W-:Y:S01]  /*2990*/  LEA R112, P4, R20, UR14, 0x1 ;  /* 0x0000000e14707c11 */ /* 0x000fe2000f8808ff */
[----:B------:R0:W-:Y:S01]  /*29a0*/  STL [R1+0x20], R0 ;  /* 0x0000200001007387 */ /* 0x0001e20000100800 */
[----:B------:R-:W-:Y:S02]  /*29b0*/  LEA.HI.X.SX32 R103, R29, UR15, 0x1, P2 ;  /* 0x0000000f1d677c11 */ /* 0x000fe400090f0eff */
[----:B------:R-:W-:Y:S02]  /*29c0*/  CS2R R28, SRZ ;  /* 0x00000000001c7805 */ /* 0x000fe4000001ff00 */
[----:B------:R-:W-:-:S02]  /*29d0*/  LEA R8, P2, R39, UR14, 0x1 ;  /* 0x0000000e27087c11 */ /* 0x000fc4000f8408ff */
[----:B------:R-:W-:Y:S02]  /*29e0*/  LEA.HI.X.SX32 R107, R25, UR15, 0x1, P3 ;  /* 0x0000000f196b7c11 */ /* 0x000fe400098f0eff */
[----:B------:R-:W-:Y:S02]  /*29f0*/  CS2R R24, SRZ ;  /* 0x0000000000187805 */ /* 0x000fe4000001ff00 */
[----:B------:R-:W-:Y:S02]  /*2a00*/  LEA.HI.X.SX32 R9, R39, UR15, 0x1, P2 ;  /* 0x0000000f27097c11 */ /* 0x000fe400090f0eff */
[----:B------:R-:W-:Y:S02]  /*2a10*/  CS2R R38, SRZ ;  /* 0x0000000000267805 */ /* 0x000fe4000001ff00 */
[----:B------:R-:W-:Y:S02]  /*2a20*/  LEA R93, P2, R49, UR14, 0x1 ;  /* 0x0000000e315d7c11 */ /* 0x000fe4000f8408ff */
[----:B0-----:R-:W-:-:S02]  /*2a30*/  LEA.HI.X.SX32 R0, R14, UR13, 0x1, P0 ;  /* 0x0000000d0e007c11 */ /* 0x001fc400080f0eff */
[----:B------:R-:W-:Y:S02]  /*2a40*/  LOP3.LUT R14, R15, 0x1c0, RZ, 0xc0, !PT ;  /* 0x000001c00f0e7812 */ /* 0x000fe400078ec0ff */
[----:B------:R-:W-:Y:S01]  /*2a50*/  LEA.HI.X.SX32 R94, R49, UR15, 0x1, P2 ;  /* 0x0000000f315e7c11 */ /* 0x000fe200090f0eff */
[----:B------:R0:W-:Y:S01]  /*2a60*/  STL [R1+0x78], R0 ;  /* 0x0000780001007387 */ /* 0x0001e20000100800 */
[----:B------:R-:W-:Y:S02]  /*2a70*/  SHF.R.U32.HI R14, RZ, 0x2, R14 ;  /* 0x00000002ff0e7819 */ /* 0x000fe4000001160e */
[----:B------:R-:W-:Y:S01]  /*2a80*/  LEA.HI.X.SX32 R104, R23, UR15, 0x1, P1 ;  /* 0x0000000f17687c11 */ /* 0x000fe200088f0eff */
[----:B------:R-:W-:Y:S01]  /*2a90*/  STL [R1+0x88], R48 ;  /* 0x0000883001007387 */ /* 0x000fe20000100800 */
[----:B------:R-:W-:Y:S02]  /*2aa0*/  LOP3.LUT R49, R14, 0x3fe, R3, 0x78, !PT ;  /* 0x000003fe0e317812 */ /* 0x000fe400078e7803 */
[----:B------:R-:W-:-:S02]  /*2ab0*/  CS2R R22, SRZ ;  /* 0x0000000000167805 */ /* 0x000fc4000001ff00 */
[----:B------:R-:W-:Y:S02]  /*2ac0*/  LOP3.LUT R3, R3, 0x3fe, RZ, 0xc0, !PT ;  /* 0x000003fe03037812 */ /* 0x000fe400078ec0ff */
[----:B------:R-:W-:Y:S02]  /*2ad0*/  LEA.HI.X.SX32 R109, R20, UR15, 0x1, P4 ;  /* 0x0000000f146d7c11 */ /* 0x000fe4000a0f0eff */
[----:B------:R-:W-:Y:S02]  /*2ae0*/  CS2R R20, SRZ ;  /* 0x0000000000147805 */ /* 0x000fe4000001ff00 */
[----:B0-----:R-:W-:Y:S02]  /*2af0*/  LOP3.LUT R0, R15, 0x1f, RZ, 0xc0, !PT ;  /* 0x0000001f0f007812 */ /* 0x001fe400078ec0ff */
[----:B------:R-:W0:Y:S01]  /*2b00*/  LDC R15, c[0x0][0x3ac] ;  /* 0x0000eb00ff0f7b82 */ /* 0x000e220000000800 */
[----:B------:R-:W-:Y:S02]  /*2b10*/  LEA R102, P5, R33, UR14, 0x1 ;  /* 0x0000000e21667c11 */ /* 0x000fe4000f8a08ff */
[----:B------:R-:W-:-:S02]  /*2b20*/  LEA R98, P3, R35, UR14, 0x1 ;  /* 0x0000000e23627c11 */ /* 0x000fc4000f8608ff */
[----:B------:R-:W-:Y:S02]  /*2b30*/  LEA R16, P1, R37, UR14, 0x1 ;  /* 0x0000000e25107c11 */ /* 0x000fe4000f8208ff */
[----:B------:R-:W-:Y:S02]  /*2b40*/  LEA R101, P4, R31, UR14, 0x1 ;  /* 0x0000000e1f657c11 */ /* 0x000fe4000f8808ff */
[----:B------:R-:W-:Y:S02]  /*2b50*/  LEA.HI.X.SX32 R100, R33, UR15, 0x1, P5 ;  /* 0x0000000f21647c11 */ /* 0x000fe4000a8f0eff */
[----:B------:R-:W-:Y:S02]  /*2b60*/  CS2R R32, SRZ ;  /* 0x0000000000207805 */ /* 0x000fe4000001ff00 */
[----:B------:R-:W-:Y:S02]  /*2b70*/  LEA.HI.X.SX32 R4, R35, UR15, 0x1, P3 ;  /* 0x0000000f23047c11 */ /* 0x000fe400098f0eff */
[----:B------:R-:W-:-:S02]  /*2b80*/  CS2R R34, SRZ ;  /* 0x0000000000227805 */ /* 0x000fc4000001ff00 */
[----:B------:R-:W-:Y:S02]  /*2b90*/  LEA.HI.X.SX32 R13, R37, UR15, 0x1, P1 ;  /* 0x0000000f250d7c11 */ /* 0x000fe400088f0eff */
[----:B------:R-:W-:Y:S02]  /*2ba0*/  CS2R R36, SRZ ;  /* 0x0000000000247805 */ /* 0x000fe4000001ff00 */
[----:B------:R-:W-:Y:S02]  /*2bb0*/  LEA.HI.X.SX32 R99, R31, UR15, 0x1, P4 ;  /* 0x0000000f1f637c11 */ /* 0x000fe4000a0f0eff */
[----:B------:R-:W-:Y:S02]  /*2bc0*/  CS2R R30, SRZ ;  /* 0x00000000001e7805 */ /* 0x000fe4000001ff00 */
[----:B------:R-:W-:Y:S02]  /*2bd0*/  LEA R7, P5, R43, UR14, 0x1 ;  /* 0x0000000e2b077c11 */ /* 0x000fe4000f8a08ff */
[----:B------:R-:W-:-:S02]  /*2be0*/  LEA R18, P3, R45, UR14, 0x1 ;  /* 0x0000000e2d127c11 */ /* 0x000fc4000f8608ff */
[----:B------:R-:W-:Y:S02]  /*2bf0*/  LEA R17, P1, R47, UR14, 0x1 ;  /* 0x0000000e2f117c11 */ /* 0x000fe4000f8208ff */
[----:B------:R-:W-:Y:S01]  /*2c00*/  LEA R5, P4, R41, UR14, 0x1 ;  /* 0x0000000e29057c11 */ /* 0x000fe2000f8808ff */
[----:B0-----:R-:W-:Y:S01]  /*2c10*/  IMAD R14, R0, R15, RZ ;  /* 0x0000000f000e7224 */ /* 0x001fe200078e02ff */
[----:B------:R-:W-:Y:S02]  /*2c20*/  LOP3.LUT R0, R3, 0x30, R48, 0x78, !PT ;  /* 0x0000003003007812 */ /* 0x000fe400078e7830 */
[C---:B------:R-:W-:Y:S02]  /*2c30*/  LOP3.LUT R3, R90.reuse, 0x20, RZ, 0x3c, !PT ;  /* 0x000000205a037812 */ /* 0x040fe400078e3cff */
[C---:B------:R-:W-:Y:S02]  /*2c40*/  LOP3.LUT R15, R90.reuse, 0x40, RZ, 0x3c, !PT ;  /* 0x000000405a0f7812 */ /* 0x040fe400078e3cff */
[----:B------:R-:W-:Y:S01]  /*2c50*/  LOP3.LUT R14, R90, 0x60, RZ, 0x3c, !PT ;  /* 0x000000605a0e7812 */ /* 0x000fe200078e3cff */
[----:B------:R0:W-:Y:S01]  /*2c60*/  STL [R1+0x94], R3 ;  /* 0x0000940301007387 */ /* 0x0001e20000100800 */
[----:B------:R-:W-:-:S02]  /*2c70*/  LEA.HI.X.SX32 R6, R43, UR15, 0x1, P5 ;  /* 0x0000000f2b067c11 */ /* 0x000fc4000a8f0eff */
[----:B------:R-:W-:Y:S02]  /*2c80*/  CS2R R42, SRZ ;  /* 0x00000000002a7805 */ /* 0x000fe4000001ff00 */
[----:B------:R-:W-:Y:S01]  /*2c90*/  LEA.HI.X.SX32 R19, R45, UR15, 0x1, P3 ;  /* 0x0000000f2d137c11 */ /* 0x000fe200098f0eff */
[----:B------:R1:W-:Y:S01]  /*2ca0*/  STL [R1+0x90], R15 ;  /* 0x0000900f01007387 */ /* 0x0003e20000100800 */
[----:B------:R-:W-:Y:S02]  /*2cb0*/  LEA.HI.X.SX32 R88, R47, UR15, 0x1, P1 ;  /* 0x0000000f2f587c11 */ /* 0x000fe400088f0eff */
[----:B------:R-:W-:Y:S02]  /*2cc0*/  CS2R R44, SRZ ;  /* 0x00000000002c7805 */ /* 0x000fe4000001ff00 */
[----:B------:R-:W-:Y:S01]  /*2cd0*/  LEA.HI.X.SX32 R12, R41, UR15, 0x1, P4 ;  /* 0x0000000f290c7c11 */ /* 0x000fe2000a0f0eff */
[----:B------:R1:W-:Y:S01]  /*2ce0*/  STL [R1+0x8c], R14 ;  /* 0x00008c0e01007387 */ /* 0x0003e20000100800 */
[----:B------:R-:W-:-:S02]  /*2cf0*/  LEA R10, P5, R53, UR14, 0x1 ;  /* 0x0000000e350a7c11 */ /* 0x000fc4000f8a08ff */
[----:B------:R-:W-:Y:S02]  /*2d00*/  CS2R R46, SRZ ;  /* 0x00000000002e7805 */ /* 0x000fe4000001ff00 */
[----:B------:R-:W-:Y:S02]  /*2d10*/  LEA R124, P3, R55, UR14, 0x1 ;  /* 0x0000000e377c7c11 */ /* 0x000fe4000f8608ff */
[----:B------:R-:W-:Y:S02]  /*2d20*/  CS2R R40, SRZ ;  /* 0x0000000000287805 */ /* 0x000fe4000001ff00 */
[----:B------:R-:W-:Y:S01]  /*2d30*/  LEA R122, P1, R57, UR14, 0x1 ;  /* 0x0000000e397a7c11 */ /* 0x000fe2000f8208ff */
[----:B0-----:R-:W-:Y:S01]  /*2d40*/  IMAD.WIDE R2, R2, 0x2, RZ ;  /* 0x0000000202027825 */ /* 0x001fe200078e02ff */
[----:B------:R-:W-:Y:S02]  /*2d50*/  LEA R120, P2, R27, UR14, 0x1 ;  /* 0x0000000e1b787c11 */ /* 0x000fe4000f8408ff */
[----:B------:R-:W-:-:S02]  /*2d60*/  LEA R89, P4, R51, UR14, 0x1 ;  /* 0x0000000e33597c11 */ /* 0x000fc4000f8808ff */
[----:B------:R-:W-:Y:S02]  /*2d70*/  LEA.HI.X.SX32 R11, R53, UR15, 0x1, P5 ;  /* 0x0000000f350b7c11 */ /* 0x000fe4000a8f0eff */
[----:B------:R-:W-:Y:S02]  /*2d80*/  CS2R R52, SRZ ;  /* 0x0000000000347805 */ /* 0x000fe4000001ff00 */
[----:B------:R-:W-:Y:S02]  /*2d90*/  LEA.HI.X.SX32 R125, R55, UR15, 0x1, P3 ;  /* 0x0000000f377d7c11 */ /* 0x000fe400098f0eff */
[----:B------:R-:W-:Y:S02]  /*2da0*/  CS2R R54, SRZ ;  /* 0x0000000000367805 */ /* 0x000fe4000001ff00 */
[----:B------:R-:W-:Y:S02]  /*2db0*/  LEA.HI.X.SX32 R123, R57, UR15, 0x1, P1 ;  /* 0x0000000f397b7c11 */ /* 0x000fe400088f0eff */
[----:B------:R-:W-:-:S02]  /*2dc0*/  CS2R R56, SRZ ;  /* 0x0000000000387805 */ /* 0x000fc4000001ff00 */
[----:B------:R-:W-:Y:S02]  /*2dd0*/  LEA.HI.X.SX32 R121, R27, UR15, 0x1, P2 ;  /* 0x0000000f1b797c11 */ /* 0x000fe400090f0eff */
[----:B------:R-:W-:Y:S02]  /*2de0*/  CS2R R26, SRZ ;  /* 0x00000000001a7805 */ /* 0x000fe4000001ff00 */
[----:B-1----:R-:W-:-:S07]  /*2df0*/  LEA.HI.X.SX32 R92, R51, UR15, 0x1, P4 ;  /* 0x0000000f335c7c11 */ /* 0x002fce000a0f0eff */
.L_x_2:
[----:B------:R-:W2:Y:S04]  /*2e00*/  LDL R48, [R1+0x74] ;  /* 0x0000740001307983 */ /* 0x000ea80000100800 */
[----:B------:R-:W3:Y:S01]  /*2e10*/  LDL R90, [R1+0x70] ;  /* 0x00007000015a7983 */ /* 0x000ee20000100800 */
[----:B------:R-:W0:Y:S03]  /*2e20*/  S2R R15, SR_TID.X ;  /* 0x00000000000f7919 */ /* 0x000e260000002100 */
[----:B------:R-:W4:Y:S04]  /*2e30*/  LDL R14, [R1+0x7c] ;  /* 0x00007c00010e7983 */ /* 0x000f280000100800 */
[----:B------:R-:W5:Y:S04]  /*2e40*/  LDL R50, [R1+0x6c] ;  /* 0x00006c0001327983 */ /* 0x000f680000100800 */
[----:B------:R1:W-:Y:S04]  /*2e50*/  STL.64 [R1+0x140], R80 ;  /* 0x0001405001007387 */ /* 0x0003e80000100a00 */
[----:B------:R0:W-:Y:S04]  /*2e60*/  STL [R1+0x13c], R83 ;  /* 0x00013c5301007387 */ /* 0x0001e80000100800 */
[----:B------:R0:W-:Y:S02]  /*2e70*/  STL [R1+0x138], R84 ;  /* 0x0001385401007387 */ /* 0x0001e40000100800 */
[----:B0-----:R-:W-:-:S04]  /*2e80*/  SHF.R.U32.HI R15, RZ, 0x6, R15 ;  /* 0x00000006ff0f7819 */ /* 0x001fc8000001160f */
[----:B------:R-:W-:-:S04]  /*2e90*/  SGXT.U32 R15, R15, 0x3 ;  /* 0x000000030f0f781a */ /* 0x000fc80000000000 */
[C---:B------:R-:W-:Y:S02]  /*2ea0*/  LOP3.LUT R49, R15.reuse, 0x8, RZ, 0xfc, !PT ;  /* 0x000000080f317812 */ /* 0x040fe400078efcff */
[----:B------:R-:W-:Y:S01]  /*2eb0*/  LOP3.LUT R15, R15, 0x10, RZ, 0xfc, !PT ;  /* 0x000000100f0f7812 */ /* 0x000fe200078efcff */
[----:B------:R0:W-:Y:S03]  /*2ec0*/  STL [R1+0x134], R85 ;  /* 0x0001345501007387 */ /* 0x0001e60000100800 */
[----:B------:R-:W-:Y:S01]  /*2ed0*/  ISETP.GE.AND P5, PT, R15, UR7, PT ;  /* 0x000000070f007c0c */ /* 0x000fe2000bfa6270 */
[----:B------:R-:W-:Y:S04]  /*2ee0*/  STL [R1+0x130], R86 ;  /* 0x0001305601007387 */ /* 0x000fe80000100800 */
[----:B------:R0:W-:Y:S04]  /*2ef0*/  STL [R1+0x12c], R87 ;  /* 0x00012c5701007387 */ /* 0x0001e80000100800 */
[----:B------:R-:W5:Y:S04]  /*2f00*/  LDL R15, [R1+0x78] ;  /* 0x00007800010f7983 */ /* 0x000f680000100800 */
[----:B------:R-:W5:Y:S01]  /*2f10*/  LDL R51, [R1+0x68] ;  /* 0x0000680001337983 */ /* 0x000f620000100800 */
[----:B------:R-:W-:-:S03]  /*2f20*/  ISETP.GE.AND P4, PT, R49, UR7, PT ;  /* 0x0000000731007c0c */ /* 0x000fc6000bf86270 */
[----:B-1----:R-:W5:Y:S01]  /*2f30*/  LDL R81, [R1+0x64] ;  /* 0x0000640001517983 */ /* 0x002f620000100800 */
[----:B------:R-:W1:Y:S01]  /*2f40*/  S2R R91, SR_TID.X ;  /* 0x00000000005b7919 */ /* 0x000e620000002100 */
[----:B------:R-:W-:Y:S02]  /*2f50*/  PRMT R80, RZ, 0x7610, R80 ;  /* 0x00007610ff507816 */ /* 0x000fe40000000050 */
[----:B-1----:R-:W-:-:S04]  /*2f60*/  SHF.R.U32.HI R91, RZ, 0x6, R91 ;  /* 0x00000006ff5b7819 */ /* 0x002fc8000001165b */
[----:B------:R-:W-:-:S04]  /*2f70*/  SGXT.U32 R91, R91, 0x3 ;  /* 0x000000035b5b781a */ /* 0x000fc80000000000 */
[----:B------:R-:W-:Y:S02]  /*2f80*/  ISETP.GE.AND P0, PT, R91, UR7, PT ;  /* 0x000000075b007c0c */ /* 0x000fe4000bf06270 */
[----:B--2---:R-:W-:-:S05]  /*2f90*/  IADD3 R48, P2, PT, R2, R48, RZ ;  /* 0x0000003002307210 */ /* 0x004fca0007f5e0ff */
[----:B---3--:R-:W-:Y:S02]  /*2fa0*/  IMAD.X R49, R3, 0x1, R90, P2 ;  /* 0x0000000103317824 */ /* 0x008fe400010e065a */
[----:B------:R-:W2:Y:S01]  /*2fb0*/  LDL R90, [R1+0x60] ;  /* 0x00006000015a7983 */ /* 0x000ea20000100800 */
[----:B----4-:R-:W-:-:S05]  /*2fc0*/  IADD3 R14, P3, PT, R2, R14, RZ ;  /* 0x0000000e020e7210 */ /* 0x010fca0007f7e0ff */
[----:B-----5:R-:W-:-:S05]  /*2fd0*/  IMAD.X R15, R3, 0x1, R15, P3 ;  /* 0x00000001030f7824 */ /* 0x020fca00018e060f */
[----:B------:R1:W3:Y:S01]  /*2fe0*/  @!P0 LDG.E.U16 R80, desc[UR8][R14.64] ;  /* 0x000000080e508981 */ /* 0x0002e2000c1e1500 */
[C---:B------:R-:W-:Y:S02]  /*2ff0*/  IADD3 R50, P1, PT, R2.reuse, R50, RZ ;  /* 0x0000003202327210 */ /* 0x040fe40007f3e0ff */
[----:B-1----:R-:W-:Y:S02]  /*3000*/  LOP3.LUT R15, R91, 0x18, RZ, 0xfc, !PT ;  /* 0x000000185b0f7812 */ /* 0x002fe400078efcff */
[----:B------:R-:W1:Y:S01]  /*3010*/  S2R R91, SR_TID.X ;  /* 0x00000000005b7919 */ /* 0x000e620000002100 */
[----:B------:R-:W-:Y:S01]  /*3020*/  IMAD.X R51, R3, 0x1, R51, P1 ;  /* 0x0000000103337824 */ /* 0x000fe200008e0633 */
[----:B------:R-:W-:Y:S02]  /*3030*/  ISETP.GE.AND P1, PT, R15, UR7, PT ;  /* 0x000000070f007c0c */ /* 0x000fe4000bf26270 */
[----:B------:R-:W-:Y:S02]  /*3040*/  IADD3 R14, P0, PT, R2, R81, RZ ;  /* 0x00000051020e7210 */ /* 0x000fe40007f1e0ff */
[----:B------:R-:W4:Y:S01]  /*3050*/  LDC R81, c[0x0][0x3ac] ;  /* 0x0000eb00ff517b82 */ /* 0x000f220000000800 */
[----:B------:R-:W-:-:S02]  /*3060*/  PRMT R83, RZ, 0x7610, R83 ;  /* 0x00007610ff537816 */ /* 0x000fc40000000053 */
[----:B------:R-:W-:Y:S02]  /*3070*/  PRMT R84, RZ, 0x7610, R84 ;  /* 0x00007610ff547816 */ /* 0x000fe40000000054 */
[----:B0-----:R-:W-:Y:S02]  /*3080*/  PRMT R85, RZ, 0x7610, R85 ;  /* 0x00007610ff557816 */ /* 0x001fe40000000055 */
[----:B------:R-:W5:Y:S04]  /*3090*/  @!P4 LDG.E.U16 R83, desc[UR8][R48.64] ;  /* 0x000000083053c981 */ /* 0x000f68000c1e1500 */
[----:B------:R0:W5:Y:S01]  /*30a0*/  @!P5 LDG.E.U16 R84, desc[UR8][R50.64] ;  /* 0x000000083254d981 */ /* 0x000162000c1e1500 */
[----:B------:R-:W-:Y:S02]  /*30b0*/  PRMT R87, RZ, 0x7610, R87 ;  /* 0x00007610ff577816 */ /* 0x000fe40000000057 */
[----:B-1----:R-:W-:-:S04]  /*30c0*/  LOP3.LUT R91, R91, 0x1f, RZ, 0xc0, !PT ;  /* 0x0000001f5b5b7812 */ /* 0x002fc800078ec0ff */
[C---:B------:R-:W-:Y:S01]  /*30d0*/  ISETP.GE.AND P2, PT, R91.reuse, UR7, PT ;  /* 0x000000075b007c0c */ /* 0x040fe2000bf46270 */
[----:B----4-:R-:W-:-:S04]  /*30e0*/  IMAD R81, R91, R81, RZ ;  /* 0x000000515b517224 */ /* 0x010fc800078e02ff */
[C---:B0-----:R-:W-:Y:S01]  /*30f0*/  IMAD.WIDE R50, R81.reuse, 0x2, R122 ;  /* 0x0000000251327825 */ /* 0x041fe200078e027a */
[----:B------:R0:W-:Y:S01]  /*3100*/  STL.64 [R1+0x98], R2 ;  /* 0x0000980201007387 */ /* 0x0001e20000100a00 */
[----:B------:R-:W-:Y:S02]  /*3110*/  PRMT R96, RZ, 0x7610, R96 ;  /* 0x00007610ff607816 */ /* 0x000fe40000000060 */
[----:B------:R-:W-:-:S04]  /*3120*/  IMAD.WIDE R48, R81, 0x2, R120 ;  /* 0x0000000251307825 */ /* 0x000fc800078e0278 */
[----:B0-----:R-:W-:Y:S01]  /*3130*/  IMAD.MOV.U32 R2, RZ, RZ, R10 ;  /* 0x000000ffff027224 */ /* 0x001fe200078e000a */
[----:B------:R0:W-:Y:S04]  /*3140*/  STL.64 [R1+0xa0], R120 ;  /* 0x0000a07801007387 */ /* 0x0001e80000100a00 */
[----:B------:R1:W-:Y:S01]  /*3150*/  STL.64 [R1+0xa8], R122 ;  /* 0x0000a87a01007387 */ /* 0x0003e20000100a00 */
[----:B------:R-:W-:-:S03]  /*3160*/  PRMT R95, RZ, 0x7610, R95 ;  /* 0x00007610ff5f7816 */ /* 0x000fc6000000005f */
[----:B------:R-:W-:Y:S01]  /*3170*/  STL.64 [R1+0xb0], R124 ;  /* 0x0000b07c01007387 */ /* 0x000fe20000100a00 */
[----:B0-----:R-:W-:Y:S02]  /*3180*/  IMAD.MOV.U32 R120, RZ, RZ, R89 ;  /* 0x000000ffff787224 */ /* 0x001fe400078e0059 */
[----:B------:R-:W-:Y:S01]  /*3190*/  IMAD.MOV.U32 R121, RZ, RZ, R92 ;  /* 0x000000ffff797224 */ /* 0x000fe200078e005c */
[----:B------:R-:W-:Y:S01]  /*31a0*/  PRMT R86, RZ, 0x7610, R86 ;  /* 0x00007610ff567816 */ /* 0x000fe20000000056 */
[----:B-1----:R-:W-:Y:S02]  /*31b0*/  IMAD.MOV.U32 R122, RZ, RZ, R93 ;  /* 0x000000ffff7a7224 */ /* 0x002fe400078e005d */
[----:B------:R-:W-:Y:S01]  /*31c0*/  IMAD.MOV.U32 R123, RZ, RZ, R94 ;  /* 0x000000ffff7b7224 */ /* 0x000fe200078e005e */
[----:B------:R-:W-:Y:S02]  /*31d0*/  PRMT R97, RZ, 0x7610, R97 ;  /* 0x00007610ff617816 */ /* 0x000fe40000000061 */
[----:B------:R-:W-:-:S02]  /*31e0*/  PRMT R93, RZ, 0x7610, R93 ;  /* 0x00007610ff5d7816 */ /* 0x000fc4000000005d */
[----:B------:R-:W-:Y:S01]  /*31f0*/  PRMT R89, RZ, 0x7610, R89 ;  /* 0x00007610ff597816 */ /* 0x000fe20000000059 */
[----:B--2---:R-:W-:-:S05]  /*3200*/  IMAD.X R15, R3, 0x1, R90, P0 ;  /* 0x00000001030f7824 */ /* 0x004fca00000e065a */
[----:B------:R0:W2:Y:S01]  /*3210*/  @!P1 LDG.E.U16 R85, desc[UR8][R14.64] ;  /* 0x000000080e559981 */ /* 0x0000a2000c1e1500 */
[----:B------:R-:W-:Y:S06]  /*3220*/  BAR.SYNC.DEFER_BLOCKING 0x0 ;  /* 0x0000000000007b1d */ /* 0x000fec0000010000 */
[----:B0-----:R-:W0:Y:S01]  /*3230*/  S2R R14, SR_TID.X ;  /* 0x00000000000e7919 */ /* 0x001e220000002100 */
[----:B------:R1:W4:Y:S01]  /*3240*/  @!P2 LDG.E.U16 R87, desc[UR8][R50.64] ;  /* 0x000000083257a981 */ /* 0x000322000c1e1500 */
[----:B------:R-:W-:Y:S02]  /*3250*/  IMAD.MOV.U32 R3, RZ, RZ, R11 ;  /* 0x000000ffff037224 */ /* 0x000fe400078e000b */
[----:B------:R-:W-:Y:S01]  /*3260*/  IMAD.WIDE R90, R81, 0x2, R124 ;  /* 0x00000002515a7825 */ /* 0x000fe200078e027c */
[----:B------:R-:W2:Y:S01]  /*3270*/  @!P2 LDG.E.U16 R86, desc[UR8][R48.64] ;  /* 0x000000083056a981 */ /* 0x000ea2000c1e1500 */
[----:B-1----:R-:W1:Y:S01]  /*3280*/  LDC R51, c[0x0][0x3ac] ;  /* 0x0000eb00ff337b82 */ /* 0x002e620000000800 */
[----:B0-----:R-:W-:Y:S01]  /*3290*/  LOP3.LUT R14, R14, 0x1f, RZ, 0xc0, !PT ;  /* 0x0000001f0e0e7812 */ /* 0x001fe200078ec0ff */
[----:B------:R-:W-:Y:S01]  /*32a0*/  IMAD.MOV.U32 R81, RZ, RZ, R19 ;  /* 0x000000ffff517224 */ /* 0x000fe200078e0013 */
[----:B------:R-:W2:Y:S03]  /*32b0*/  @!P2 LDG.E.U16 R97, desc[UR8][R90.64] ;  /* 0x000000085a61a981 */ /* 0x000ea6000c1e1500 */
[----:B-1----:R-:W-:-:S04]  /*32c0*/  IMAD R51, R14, R51, RZ ;  /* 0x000000330e337224 */ /* 0x002fc800078e02ff */
[----:B------:R-:W-:-:S04]  /*32d0*/  IMAD.WIDE R10, R51, 0x2, R2 ;  /* 0x00000002330a7825 */ /* 0x000fc800078e0202 */
[----:B---3--:R-:W-:Y:S01]  /*32e0*/  IMAD.MOV.U32 R15, RZ, RZ, R80 ;  /* 0x000000ffff0f7224 */ /* 0x008fe200078e0050 */
[----:B------:R0:W3:Y:S01]  /*32f0*/  @!P2 LDG.E.U16 R96, desc[UR8][R10.64] ;  /* 0x000000080a60a981 */ /* 0x0000e2000c1e1500 */
[----:B------:R-:W-:-:S05]  /*3300*/  IMAD.MOV.U32 R80, RZ, RZ, R18 ;  /* 0x000000ffff507224 */ /* 0x000fca00078e0012 */
[----:B------:R-:W-:Y:S01]  /*3310*/  STL.64 [R1], R80 ;  /* 0x0000005001007387 */ /* 0x000fe20000100a00 */
[----:B0-----:R-:W0:Y:S03]  /*3320*/  S2R R11, SR_TID.X ;  /* 0x00000000000b7919 */ /* 0x001e260000002100 */
[----:B------:R1:W-:Y:S02]  /*3330*/  STL.64 [R1+0xb8], R2 ;  /* 0x0000b80201007387 */ /* 0x0003e40000100a00 */
[----:B-1----:R-:W-:Y:S02]  /*3340*/  IMAD.MOV.U32 R3, RZ, RZ, R15 ;  /* 0x000000ffff037224 */ /* 0x002fe400078e000f */
[----:B------:R-:W-:-:S05]  /*3350*/  IMAD.WIDE R14, R51, 0x2, R120 ;  /* 0x00000002330e7825 */ /* 0x000fca00078e0278 */
[----:B------:R1:W2:Y:S02]  /*3360*/  @!P2 LDG.E.U16 R95, desc[UR8][R14.64] ;  /* 0x000000080e5fa981 */ /* 0x0002a4000c1e1500 */
[----:B-1----:R-:W1:Y:S01]  /*3370*/  LDC R15, c[0x0][0x3ac] ;  /* 0x0000eb00ff0f7b82 */ /* 0x002e620000000800 */
[----:B------:R-:W-:Y:S02]  /*3380*/  IMAD.MOV.U32 R124, RZ, RZ, R17 ;  /* 0x000000ffff7c7224 */ /* 0x000fe400078e0011 */
[----:B------:R-:W-:Y:S02]  /*3390*/  IMAD.MOV.U32 R125, RZ, RZ, R88 ;  /* 0x000000ffff7d7224 */ /* 0x000fe400078e0058 */
[----:B------:R-:W-:Y:S01]  /*33a0*/  IMAD.MOV.U32 R14, RZ, RZ, R3 ;  /* 0x000000ffff0e7224 */ /* 0x000fe200078e0003 */
[----:B------:R5:W-:Y:S01]  /*33b0*/  STL.64 [R1+0xc0], R120 ;  /* 0x0000c07801007387 */ /* 0x000be20000100a00 */
[----:B------:R-:W-:Y:S02]  /*33c0*/  IMAD.MOV.U32 R2, RZ, RZ, R98 ;  /* 0x000000ffff027224 */ /* 0x000fe400078e0062 */
[----:B------:R-:W-:Y:S01]  /*33d0*/  IMAD.MOV.U32 R3, RZ, RZ, R4 ;  /* 0x000000ffff037224 */ /* 0x000fe200078e0004 */
[----:B------:R-:W-:Y:S01]  /*33e0*/  STL.64 [R1+0xc8], R122 ;  /* 0x0000c87a01007387 */ /* 0x000fe20000100a00 */
[----:B------:R-:W-:Y:S01]  /*33f0*/  IMAD.WIDE R18, R51, 0x2, R122 ;  /* 0x0000000233127825 */ /* 0x000fe200078e027a */
[----:B0-----:R-:W-:-:S02]  /*3400*/  LOP3.LUT R11, R11, 0x1f, RZ, 0xc0, !PT ;  /* 0x0000001f0b0b7812 */ /* 0x001fc400078ec0ff */
[----:B------:R0:W-:Y:S01]  /*3410*/  STL.64 [R1+0xd0], R124 ;  /* 0x0000d07c01007387 */ /* 0x0001e20000100a00 */
[----:B------:R-:W-:-:S04]  /*3420*/  IMAD.WIDE R48, R51, 0x2, R124 ;  /* 0x0000000233307825 */ /* 0x000fc800078e027c */
[----:B------:R-:W-:Y:S01]  /*3430*/  IMAD.WIDE R50, R51, 0x2, R80 ;  /* 0x0000000233327825 */ /* 0x000fe200078e0250 */
[----:B------:R-:W-:Y:S01]  /*3440*/  PRMT R91, RZ, 0x7610, R91 ;  /* 0x00007610ff5b7816 */ /* 0x000fe2000000005b */
[----:B------:R-:W2:Y:S02]  /*3450*/  LDL.LU.64 R80, [R1+0x140] ;  /* 0x0001400001507983 */ /* 0x000ea40000300a00 */
[----:B-----5:R-:W-:Y:S02]  /*3460*/  IMAD.MOV.U32 R121, RZ, RZ, R12 ;  /* 0x000000ffff797224 */ /* 0x020fe400078e000c */
[----:B------:R5:W-:Y:S01]  /*3470*/  STL.64 [R1+0x8], R2 ;  /* 0x0000080201007387 */ /* 0x000be20000100a00 */
[----:B0-----:R-:W-:Y:S02]  /*3480*/  IMAD.MOV.U32 R125, RZ, RZ, R13 ;  /* 0x000000ffff7d7224 */ /* 0x001fe400078e000d */
[----:B------:R-:W-:Y:S01]  /*3490*/  IMAD.MOV.U32 R12, RZ, RZ, R2 ;  /* 0x000000ffff0c7224 */ /* 0x000fe200078e0002 */
[----:B------:R-:W-:Y:S01]  /*34a0*/  PRMT R90, RZ, 0x7610, R90 ;  /* 0x00007610ff5a7816 */ /* 0x000fe2000000005a */
[----:B------:R-:W-:Y:S01]  /*34b0*/  IMAD.MOV.U32 R13, RZ, RZ, R3 ;  /* 0x000000ffff0d7224 */ /* 0x000fe200078e0003 */
[----:B------:R0:W2:Y:S01]  /*34c0*/  @!P2 LDG.E.U16 R93, desc[UR8][R48.64] ;  /* 0x00000008305da981 */ /* 0x0000a2000c1e1500 */
[----:B------:R-:W-:-:S02]  /*34d0*/  IMAD.MOV.U32 R120, RZ, RZ, R5 ;  /* 0x000000ffff787224 */ /* 0x000fc400078e0005 */
[----:B------:R-:W-:Y:S02]  /*34e0*/  IMAD.MOV.U32 R122, RZ, RZ, R8 ;  /* 0x000000ffff7a7224 */ /* 0x000fe400078e0008 */
[----:B-----5:R-:W-:Y:S02]  /*34f0*/  IMAD.MOV.U32 R2, RZ, RZ, R7 ;  /* 0x000000ffff027224 */ /* 0x020fe400078e0007 */
[----:B------:R-:W-:Y:S02]  /*3500*/  IMAD.MOV.U32 R3, RZ, RZ, R6 ;  /* 0x000000ffff037224 */ /* 0x000fe400078e0006 */
[----:B------:R-:W-:Y:S02]  /*3510*/  IMAD.MOV.U32 R123, RZ, RZ, R9 ;  /* 0x000000ffff7b7224 */ /* 0x000fe400078e0009 */
[----:B-1----:R-:W-:Y:S01]  /*3520*/  IMAD R15, R11, R15, RZ ;  /* 0x0000000f0b0f7224 */ /* 0x002fe200078e02ff */
[----:B------:R1:W-:Y:S01]  /*3530*/  STL.64 [R1+0xd8], R2 ;  /* 0x0000d80201007387 */ /* 0x0003e20000100a00 */
[----:B------:R-:W-:-:S02]  /*3540*/  IMAD.MOV.U32 R124, RZ, RZ, R16 ;  /* 0x000000ffff7c7224 */ /* 0x000fc400078e0010 */
[C---:B------:R-:W-:Y:S01]  /*3550*/  IMAD.WIDE R4, R15.reuse, 0x2, R2 ;  /* 0x000000020f047825 */ /* 0x040fe200078e0202 */
[----:B------:R5:W-:Y:S03]  /*3560*/  STL.64 [R1+0xe0], R120 ;  /* 0x0000e07801007387 */ /* 0x000be60000100a00 */
[C---:B------:R-:W-:Y:S01]  /*3570*/  IMAD.WIDE R6, R15.reuse, 0x2, R120 ;  /* 0x000000020f067825 */ /* 0x040fe200078e0278 */
[----:B------:R0:W-:Y:S03]  /*3580*/  STL.64 [R1+0xe8], R122 ;  /* 0x0000e87a01007387 */ /* 0x0001e60000100a00 */
[----:B------:R-:W-:Y:S01]  /*3590*/  IMAD.WIDE R8, R15, 0x2, R122 ;  /* 0x000000020f087825 */ /* 0x000fe200078e027a */
[----:B------:R0:W-:Y:S03]  /*35a0*/  STL.64 [R1+0xf0], R124 ;  /* 0x0000f07c01007387 */ /* 0x0001e60000100a00 */
[----:B-1----:R-:W-:Y:S01]  /*35b0*/  IMAD.MOV.U32 R2, RZ, RZ, R102 ;  /* 0x000000ffff027224 */ /* 0x002fe200078e0066 */
[----:B------:R-:W-:Y:S01]  /*35c0*/  PRMT R88, RZ, 0x7610, R88 ;  /* 0x00007610ff587816 */ /* 0x000fe20000000058 */
[----:B------:R-:W-:Y:S01]  /*35d0*/  IMAD.MOV.U32 R3, RZ, RZ, R100 ;  /* 0x000000ffff037224 */ /* 0x000fe200078e0064 */
[----:B------:R1:W2:Y:S01]  /*35e0*/  @!P2 LDG.E.U16 R91, desc[UR8][R4.64] ;  /* 0x00000008045ba981 */ /* 0x0002a2000c1e1500 */
[----:B-----5:R-:W-:-:S02]  /*35f0*/  IMAD.MOV.U32 R120, RZ, RZ, R101 ;  /* 0x000000ffff787224 */ /* 0x020fc400078e0065 */
[----:B0-----:R-:W-:Y:S01]  /*3600*/  IMAD.MOV.U32 R122, RZ, RZ, R105 ;  /* 0x000000ffff7a7224 */ /* 0x001fe200078e0069 */
[----:B------:R0:W5:Y:S01]  /*3610*/  @!P2 LDG.E.U16 R90, desc[UR8][R6.64] ;  /* 0x00000008065aa981 */ /* 0x000162000c1e1500 */
[----:B------:R-:W-:Y:S02]  /*3620*/  IMAD.MOV.U32 R123, RZ, RZ, R103 ;  /* 0x000000ffff7b7224 */ /* 0x000fe400078e0067 */
[----:B------:R-:W-:Y:S01]  /*3630*/  IMAD.MOV.U32 R121, RZ, RZ, R99 ;  /* 0x000000ffff797224 */ /* 0x000fe200078e0063 */
[----:B------:R0:W2:Y:S01]  /*3640*/  @!P2 LDG.E.U16 R89, desc[UR8][R8.64] ;  /* 0x000000080859a981 */ /* 0x0000a2000c1e1500 */
[----:B------:R-:W-:Y:S01]  /*3650*/  IMAD.WIDE R10, R15, 0x2, R124 ;  /* 0x000000020f0a7825 */ /* 0x000fe200078e027c */
[----:B------:R-:W-:Y:S02]  /*3660*/  PRMT R49, RZ, 0x7610, R49 ;  /* 0x00007610ff317816 */ /* 0x000fe40000000031 */
[----:B------:R-:W-:Y:S01]  /*3670*/  PRMT R48, RZ, 0x7610, R48 ;  /* 0x00007610ff307816 */ /* 0x000fe20000000030 */
[----:B------:R-:W-:Y:S01]  /*3680*/  IMAD.MOV.U32 R125, RZ, RZ, R104 ;  /* 0x000000ffff7d7224 */ /* 0x000fe200078e0068 */
[----:B------:R0:W2:Y:S01]  /*3690*/  @!P2 LDG.E.U16 R88, desc[UR8][R10.64] ;  /* 0x000000080a58a981 */ /* 0x0000a2000c1e1500 */
[----:B------:R-:W-:-:S02]  /*36a0*/  IMAD.MOV.U32 R124, RZ, RZ, R106 ;  /* 0x000000ffff7c7224 */ /* 0x000fc400078e006a */
[C---:B-1----:R-:W-:Y:S01]  /*36b0*/  IMAD.WIDE R4, R15.reuse, 0x2, R2 ;  /* 0x000000020f047825 */ /* 0x042fe200078e0202 */
[----:B------:R-:W2:Y:S03]  /*36c0*/  LDL.LU R104, [R1+0x1c] ;  /* 0x00001c0001687983 */ /* 0x000ea60000300800 */
[C---:B0-----:R-:W-:Y:S01]  /*36d0*/  IMAD.WIDE R6, R15.reuse, 0x2, R120 ;  /* 0x000000020f067825 */ /* 0x041fe200078e0278 */
[----:B------:R0:W-:Y:S03]  /*36e0*/  STL.64 [R1+0xf8], R2 ;  /* 0x0000f80201007387 */ /* 0x0001e60000100a00 */
[----:B------:R-:W-:Y:S01]  /*36f0*/  IMAD.WIDE R8, R15, 0x2, R122 ;  /* 0x000000020f087825 */ /* 0x000fe200078e027a */
[----:B------:R1:W-:Y:S04]  /*3700*/  STL.64 [R1+0x100], R120 ;  /* 0x0001007801007387 */ /* 0x0003e80000100a00 */
[----:B------:R-:W-:Y:S01]  /*3710*/  STL.64 [R1+0x108], R122 ;  /* 0x0001087a01007387 */ /* 0x000fe20000100a00 */
[----:B0-----:R-:W-:-:S03]  /*3720*/  IMAD.MOV.U32 R2, RZ, RZ, R111 ;  /* 0x000000ffff027224 */ /* 0x001fc600078e006f */
[----:B------:R0:W3:Y:S01]  /*3730*/  @!P2 LDG.E.U16 R49, desc[UR8][R6.64] ;  /* 0x000000080631a981 */ /* 0x0000e2000c1e1500 */
[----:B------:R-:W-:Y:S02]  /*3740*/  IMAD.MOV.U32 R3, RZ, RZ, R107 ;  /* 0x000000ffff037224 */ /* 0x000fe400078e006b */
[----:B-1----:R-:W-:Y:S01]  /*3750*/  IMAD.MOV.U32 R120, RZ, RZ, R110 ;  /* 0x000000ffff787224 */ /* 0x002fe200078e006e */
[----:B------:R1:W3:Y:S01]  /*3760*/  @!P2 LDG.E.U16 R48, desc[UR8][R8.64] ;  /* 0x000000080830a981 */ /* 0x0002e2000c1e1500 */
[----:B------:R-:W-:Y:S02]  /*3770*/  IMAD.MOV.U32 R121, RZ, RZ, R108 ;  /* 0x000000ffff797224 */ /* 0x000fe400078e006c */
[C---:B------:R-:W-:Y:S01]  /*3780*/  IMAD.WIDE R12, R15.reuse, 0x2, R12 ;  /* 0x000000020f0c7825 */ /* 0x040fe200078e020c */
[----:B------:R-:W-:Y:S03]  /*3790*/  STL.64 [R1+0x110], R124 ;  /* 0x0001107c01007387 */ /* 0x000fe60000100a00 */
[C---:B------:R-:W-:Y:S01]  /*37a0*/  IMAD.WIDE R10, R15.reuse, 0x2, R124 ;  /* 0x000000020f0a7825 */ /* 0x040fe200078e027c */
[----:B------:R-:W-:Y:S03]  /*37b0*/  STL.64 [R1+0x118], R2 ;  /* 0x0001180201007387 */ /* 0x000fe60000100a00 */
[----:B0-----:R-:W-:-:S04]  /*37c0*/  IMAD.WIDE R6, R15, 0x2, R2 ;  /* 0x000000020f067825 */ /* 0x001fc800078e0202 */
[----:B-1----:R-:W-:Y:S02]  /*37d0*/  IMAD.WIDE R8, R15, 0x2, R120 ;  /* 0x000000020f087825 */ /* 0x002fe400078e0278 */
[----:B------:R-:W3:Y:S02]  /*37e0*/  LDL.LU R15, [R1+0x20] ;  /* 0x00002000010f7983 */ /* 0x000ee40000300800 */
[----:B------:R-:W-:Y:S02]  /*37f0*/  IMAD.MOV.U32 R98, RZ, RZ, R14 ;  /* 0x000000ffff627224 */ /* 0x000fe400078e000e */
[----:B------:R-:W4:Y:S01]  /*3800*/  LDL.LU R14, [R1+0x24] ;  /* 0x00002400010e7983 */ /* 0x000f220000300800 */
[----:B------:R-:W-:Y:S01]  /*3810*/  PRMT R92, RZ, 0x7610, R92 ;  /* 0x00007610ff5c7816 */ /* 0x000fe2000000005c */
[----:B------:R-:W0:Y:S05]  /*3820*/  S2R R106, SR_TID.X ;  /* 0x00000000006a7919 */ /* 0x000e2a0000002100 */
[----:B------:R1:W5:Y:S02]  /*3830*/  @!P2 LDG.E.U16 R92, desc[UR8][R50.64] ;  /* 0x00000008325ca981 */ /* 0x000364000c1e1500 */
[----:B-1----:R-:W-:-:S06]  /*3840*/  PRMT R51, RZ, 0x7610, R51 ;  /* 0x00007610ff337816 */ /* 0x002fcc0000000033 */
[----:B------:R-:W5:Y:S04]  /*3850*/  @!P2 LDG.E.U16 R51, desc[UR8][R12.64] ;  /* 0x000000080c33a981 */ /* 0x000f68000c1e1500 */
[----:B------:R-:W5:Y:S04]  /*3860*/  LDL.LU R13, [R1+0x28] ;  /* 0x00002800010d7983 */ /* 0x000f680000300800 */
[----:B------:R-:W5:Y:S04]  /*3870*/  LDL.LU R12, [R1+0x2c] ;  /* 0x00002c00010c7983 */ /* 0x000f680000300800 */
[----:B------:R1:W-:Y:S02]  /*3880*/  STL [R1+0x124], R120 ;  /* 0x0001247801007387 */ /* 0x0003e40000100800 */
[----:B-1----:R-:W1:Y:S01]  /*3890*/  LDC R120, c[0x0][0x3ac] ;  /* 0x0000eb00ff787b82 */ /* 0x002e620000000800 */
[----:B------:R-:W-:-:S02]  /*38a0*/  IMAD.MOV.U32 R123, RZ, RZ, R109 ;  /* 0x000000ffff7b7224 */ /* 0x000fc400078e006d */
[----:B------:R-:W5:Y:S01]  /*38b0*/  LDL.LU R109, [R1+0x30] ;  /* 0x00003000016d7983 */ /* 0x000f620000300800 */
[----:B------:R-:W-:-:S03]  /*38c0*/  PRMT R94, RZ, 0x7610, R94 ;  /* 0x00007610ff5e7816 */ /* 0x000fc6000000005e */
[----:B------:R-:W5:Y:S04]  /*38d0*/  LDL.LU R108, [R1+0x34] ;  /* 0x00003400016c7983 */ /* 0x000f680000300800 */
[----:B------:R-:W-:Y:S04]  /*38e0*/  STL [R1+0x120], R121 ;  /* 0x0001207901007387 */ /* 0x000fe80000100800 */
[----:B------:R1:W-:Y:S01]  /*38f0*/  STL [R1+0x128], R123 ;  /* 0x0001287b01007387 */ /* 0x0003e20000100800 */
[----:B0-----:R-:W-:-:S03]  /*3900*/  LOP3.LUT R106, R106, 0x1f, RZ, 0xc0, !PT ;  /* 0x0000001f6a6a7812 */ /* 0x001fc600078ec0ff */
[----:B------:R0:W5:Y:S01]  /*3910*/  @!P2 LDG.E.U16 R94, desc[UR8][R18.64] ;  /* 0x00000008125ea981 */ /* 0x000162000c1e1500 */
[----:B------:R-:W-:Y:S02]  /*3920*/  IMAD.MOV.U32 R122, RZ, RZ, R112 ;  /* 0x000000ffff7a7224 */ /* 0x000fe400078e0070 */
[----:B------:R-:W-:Y:S02]  /*3930*/  IMAD.MOV.U32 R3, RZ, RZ, R113 ;  /* 0x000000ffff037224 */ /* 0x000fe400078e0071 */
[----:B-1----:R-:W-:Y:S01]  /*3940*/  IMAD R120, R106, R120, RZ ;  /* 0x000000786a787224 */ /* 0x002fe200078e02ff */
[----:B0-----:R-:W-:-:S06]  /*3950*/  PRMT R19, RZ, 0x7610, R19 ;  /* 0x00007610ff137816 */ /* 0x001fcc0000000013 */
[----:B------:R0:W5:Y:S02]  /*3960*/  @!P2 LDG.E.U16 R19, desc[UR8][R10.64] ;  /* 0x000000080a13a981 */ /* 0x000164000c1e1500 */
[----:B0-----:R-:W-:-:S04]  /*3970*/  IMAD.WIDE R10, R120, 0x2, R122 ;  /* 0x00000002780a7825 */ /* 0x001fc800078e027a */
[----:B------:R-:W-:Y:S02]  /*3980*/  IMAD.MOV.U32 R123, RZ, RZ, R98 ;  /* 0x000000ffff7b7224 */ /* 0x000fe400078e0062 */
[----:B------:R-:W-:Y:S02]  /*3990*/  IMAD.MOV.U32 R101, RZ, RZ, R117 ;  /* 0x000000ffff657224 */ /* 0x000fe400078e0075 */
[----:B------:R-:W-:Y:S02]  /*39a0*/  IMAD.MOV.U32 R124, RZ, RZ, R116 ;  /* 0x000000ffff7c7224 */ /* 0x000fe400078e0074 */
[----:B------:R-:W-:Y:S02]  /*39b0*/  IMAD.MOV.U32 R103, RZ, RZ, R119 ;  /* 0x000000ffff677224 */ /* 0x000fe400078e0077 */
[----:B------:R-:W-:Y:S02]  /*39c0*/  IMAD.MOV.U32 R100, RZ, RZ, R118 ;  /* 0x000000ffff647224 */ /* 0x000fe400078e0076 */
[----:B--2---:R-:W-:-:S02]  /*39d0*/  IMAD.MOV.U32 R102, RZ, RZ, R104 ;  /* 0x000000ffff667224 */ /* 0x004fc400078e0068 */
[----:B---3--:R-:W-:Y:S02]  /*39e0*/  IMAD.MOV.U32 R105, RZ, RZ, R15 ;  /* 0x000000ffff697224 */ /* 0x008fe400078e000f */
[----:B------:R-:W2:Y:S01]  /*39f0*/  LDL.LU R15, [R1+0x38] ;  /* 0x00003800010f7983 */ /* 0x000ea20000300800 */
[----:B----4-:R-:W-:-:S03]  /*3a00*/  IMAD.MOV.U32 R104, RZ, RZ, R14 ;  /* 0x000000ffff687224 */ /* 0x010fc600078e000e */
[----:B------:R-:W3:Y:S04]  /*3a10*/  LDL.LU R14, [R1+0x3c] ;  /* 0x00003c00010e7983 */ /* 0x000ee80000300800 */
[----:B------:R-:W4:Y:S04]  /*3a20*/  LDL.LU R113, [R1+0x40] ;  /* 0x0000400001717983 */ /* 0x000f280000300800 */
[----:B------:R-:W4:Y:S04]  /*3a30*/  LDL.LU R112, [R1+0x44] ;  /* 0x0000440001707983 */ /* 0x000f280000300800 */
[----:B------:R-:W4:Y:S04]  /*3a40*/  LDL.LU R99, [R1+0x48] ;  /* 0x0000480001637983 */ /* 0x000f280000300800 */
[----:B------:R-:W4:Y:S04]  /*3a50*/  LDL.LU R98, [R1+0x4c] ;  /* 0x00004c0001627983 */ /* 0x000f280000300800 */
[----:B------:R-:W4:Y:S04]  /*3a60*/  LDL.LU R117, [R1+0x50] ;  /* 0x0000500001757983 */ /* 0x000f280000300800 */
[----:B------:R-:W4:Y:S04]  /*3a70*/  LDL.LU R116, [R1+0x54] ;  /* 0x0000540001747983 */ /* 0x000f280000300800 */
[----:B------:R-:W4:Y:S04]  /*3a80*/  LDL.LU R119, [R1+0x58] ;  /* 0x0000580001777983 */ /* 0x000f280000300800 */
[----:B------:R-:W4:Y:S01]  /*3a90*/  LDL.LU R118, [R1+0x5c] ;  /* 0x00005c0001767983 */ /* 0x000f220000300800 */
[----:B------:R-:W-:-:S02]  /*3aa0*/  PRMT R50, RZ, 0x7610, R50 ;  /* 0x00007610ff327816 */ /* 0x000fc40000000032 */
[----:B------:R-:W-:Y:S01]  /*3ab0*/  PRMT R17, RZ, 0x7610, R17 ;  /* 0x00007610ff117816 */ /* 0x000fe20000000011 */
[----:B------:R-:W-:Y:S01]  /*3ac0*/  IMAD.MOV.U32 R125, RZ, RZ, R114 ;  /* 0x000000ffff7d7224 */ /* 0x000fe200078e0072 */
[----:B------:R-:W-:Y:S02]  /*3ad0*/  PRMT R18, RZ, 0x7610, R18 ;  /* 0x00007610ff127816 */ /* 0x000fe40000000012 */
[----:B------:R0:W4:Y:S04]  /*3ae0*/  @!P2 LDG.E.U16 R50, desc[UR8][R4.64] ;  /* 0x000000080432a981 */ /* 0x000128000c1e1500 */
[----:B------:R1:W4:Y:S01]  /*3af0*/  @!P2 LDG.E.U16 R17, desc[UR8][R8.64] ;  /* 0x000000080811a981 */ /* 0x000322000c1e1500 */
[----:B------:R-:W-:-:S03]  /*3b00*/  IMAD.MOV.U32 R2, RZ, RZ, R115 ;  /* 0x000000ffff027224 */ /* 0x000fc600078e0073 */
[----:B------:R1:W4:Y:S01]  /*3b10*/  @!P2 LDG.E.U16 R18, desc[UR8][R6.64] ;  /* 0x000000080612a981 */ /* 0x000322000c1e1500 */
[----:B0-----:R-:W-:Y:S02]  /*3b20*/  PRMT R5, RZ, 0x7610, R5 ;  /* 0x00007610ff057816 */ /* 0x001fe40000000005 */
[----:B------:R-:W-:Y:S01]  /*3b30*/  PRMT R4, RZ, 0x7610, R4 ;  /* 0x00007610ff047816 */ /* 0x000fe20000000004 */
[----:B-1----:R-:W-:Y:S01]  /*3b40*/  IMAD.WIDE R8, R120, 0x2, R124 ;  /* 0x0000000278087825 */ /* 0x002fe200078e027c */
[----:B------:R-:W-:-:S04]  /*3b50*/  PRMT R7, RZ, 0x7610, R7 ;  /* 0x00007610ff077816 */ /* 0x000fc80000000007 */
[----:B------:R0:W4:Y:S01]  /*3b60*/  @!P2 LDG.E.U16 R5, desc[UR8][R8.64] ;  /* 0x000000080805a981 */ /* 0x000122000c1e1500 */
[----:B------:R-:W-:-:S03]  /*3b70*/  PRMT R6, RZ, 0x7610, R6 ;  /* 0x00007610ff067816 */ /* 0x000fc60000000006 */
[----:B------:R1:W4:Y:S01]  /*3b80*/  @!P2 LDG.E.U16 R4, desc[UR8][R10.64] ;  /* 0x000000080a04a981 */ /* 0x000322000c1e1500 */
[----:B0-----:R-:W-:-:S04]  /*3b90*/  IMAD.WIDE R8, R120, 0x2, R100 ;  /* 0x0000000278087825 */ /* 0x001fc800078e0264 */
[C---:B-1----:R-:W-:Y:S01]  /*3ba0*/  IMAD.WIDE R10, R120.reuse, 0x2, R2 ;  /* 0x00000002780a7825 */ /* 0x042fe200078e0202 */
[----:B------:R0:W4:Y:S04]  /*3bb0*/  @!P2 LDG.E.U16 R7, desc[UR8][R8.64] ;  /* 0x000000080807a981 */ /* 0x000128000c1e1500 */
[----:B------:R1:W4:Y:S01]  /*3bc0*/  @!P2 LDG.E.U16 R6, desc[UR8][R10.64] ;  /* 0x000000080a06a981 */ /* 0x000322000c1e1500 */
[----:B0-----:R-:W-:Y:S01]  /*3bd0*/  PRMT R8, RZ, 0x7610, R8 ;  /* 0x00007610ff087816 */ /* 0x001fe20000000008 */
[----:B-1----:R-:W-:Y:S01]  /*3be0*/  IMAD.WIDE R10, R120, 0x2, R102 ;  /* 0x00000002780a7825 */ /* 0x002fe200078e0266 */
[----:B------:R-:W-:-:S04]  /*3bf0*/  PRMT R9, RZ, 0x7610, R9 ;  /* 0x00007610ff097816 */ /* 0x000fc80000000009 */
[----:B------:R0:W4:Y:S01]  /*3c00*/  @!P2 LDG.E.U16 R8, desc[UR8][R10.64] ;  /* 0x000000080a08a981 */ /* 0x000122000c1e1500 */
[----:B-----5:R-:W-:Y:S02]  /*3c10*/  IMAD.MOV.U32 R106, RZ, RZ, R12 ;  /* 0x000000ffff6a7224 */ /* 0x020fe400078e000c */
[----:B------:R-:W-:Y:S02]  /*3c20*/  IMAD.MOV.U32 R107, RZ, RZ, R13 ;  /* 0x000000ffff6b7224 */ /* 0x000fe400078e000d */
[----:B0-----:R-:W-:-:S05]  /*3c30*/  IMAD.WIDE R10, R120, 0x2, R104 ;  /* 0x00000002780a7825 */ /* 0x001fca00078e0268 */
[----:B------:R0:W5:Y:S01]  /*3c40*/  @!P2 LDG.E.U16 R9, desc[UR8][R10.64] ;  /* 0x000000080a09a981 */ /* 0x000162000c1e1500 */
[----:B------:R-:W-:Y:S01]  /*3c50*/  IMAD.WIDE R12, R120, 0x2, R106 ;  /* 0x00000002780c7825 */ /* 0x000fe200078e026a */
[----:B0-----:R-:W-:Y:S02]  /*3c60*/  PRMT R10, RZ, 0x7610, R10 ;  /* 0x00007610ff0a7816 */ /* 0x001fe4000000000a */
[----:B------:R-:W-:-:S04]  /*3c70*/  PRMT R11, RZ, 0x7610, R11 ;  /* 0x00007610ff0b7816 */ /* 0x000fc8000000000b */
[----:B------:R0:W5:Y:S02]  /*3c80*/  @!P2 LDG.E.U16 R10, desc[UR8][R12.64] ;  /* 0x000000080c0aa981 */ /* 0x000164000c1e1500 */
[----:B0-----:R-:W-:-:S05]  /*3c90*/  IMAD.WIDE R12, R120, 0x2, R108 ;  /* 0x00000002780c7825 */ /* 0x001fca00078e026c */
[----:B------:R0:W5:Y:S02]  /*3ca0*/  @!P2 LDG.E.U16 R11, desc[UR8][R12.64] ;  /* 0x000000080c0ba981 */ /* 0x000164000c1e1500 */
[----:B0-----:R-:W-:Y:S02]  /*3cb0*/  PRMT R12, RZ, 0x7610, R12 ;  /* 0x00007610ff0c7816 */ /* 0x001fe4000000000c */
[----:B------:R-:W-:Y:S01]  /*3cc0*/  PRMT R13, RZ, 0x7610, R13 ;  /* 0x00007610ff0d7816 */ /* 0x000fe2000000000d */
[----:B------:R-:W0:Y:S01]  /*3cd0*/  S2R R121, SR_TID.X ;  /* 0x0000000000797919 */ /* 0x000e220000002100 */
[----:B------:R-:W-:Y:S01]  /*3ce0*/  PRMT R16, RZ, 0x7610, R16 ;  /* 0x00007610ff107816 */ /* 0x000fe20000000010 */
[----:B0-----:R-:W-:Y:S02]  /*3cf0*/  IMAD.SHL.U32 R121, R121, 0x2, RZ ;  /* 0x0000000279797824 */ /* 0x001fe400078e00ff */
[----:B--2---:R-:W-:Y:S02]  /*3d00*/  IMAD.MOV.U32 R111, RZ, RZ, R15 ;  /* 0x000000ffff6f7224 */ /* 0x004fe400078e000f */
[----:B---3--:R-:W-:-:S04]  /*3d10*/  IMAD.MOV.U32 R110, RZ, RZ, R14 ;  /* 0x000000ffff6e7224 */ /* 0x008fc800078e000e */
[----:B------:R-:W-:-:S05]  /*3d20*/  IMAD.WIDE R14, R120, 0x2, R110 ;  /* 0x00000002780e7825 */ /* 0x000fca00078e026e */
[----:B------:R0:W2:Y:S01]  /*3d30*/  @!P2 LDG.E.U16 R12, desc[UR8][R14.64] ;  /* 0x000000080e0ca981 */ /* 0x0000a2000c1e1500 */
[----:B----4-:R-:W-:Y:S02]  /*3d40*/  IMAD.MOV.U32 R115, RZ, RZ, R99 ;  /* 0x000000ffff737224 */ /* 0x010fe400078e0063 */
[----:B------:R-:W-:Y:S02]  /*3d50*/  IMAD.MOV.U32 R114, RZ, RZ, R98 ;  /* 0x000000ffff727224 */ /* 0x000fe400078e0062 */
[----:B0-----:R-:W-:-:S05]  /*3d60*/  IMAD.WIDE R14, R120, 0x2, R112 ;  /* 0x00000002780e7825 */ /* 0x001fca00078e0270 */
[----:B------:R0:W3:Y:S01]  /*3d70*/  @!P2 LDG.E.U16 R13, desc[UR8][R14.64] ;  /* 0x000000080e0da981 */ /* 0x0000e2000c1e1500 */
[----:B------:R-:W-:Y:S01]  /*3d80*/  IMAD.WIDE R98, R120, 0x2, R114 ;  /* 0x0000000278627825 */ /* 0x000fe200078e0272 */
[----:B0-----:R-:W-:Y:S02]  /*3d90*/  PRMT R14, RZ, 0x7610, R14 ;  /* 0x00007610ff0e7816 */ /* 0x001fe4000000000e */
[----:B------:R-:W-:-:S04]  /*3da0*/  PRMT R15, RZ, 0x7610, R15 ;  /* 0x00007610ff0f7816 */ /* 0x000fc8000000000f */
[----:B------:R0:W4:Y:S02]  /*3db0*/  @!P2 LDG.E.U16 R14, desc[UR8][R98.64] ;  /* 0x00000008620ea981 */ /* 0x000124000c1e1500 */
[----:B0-----:R-:W-:-:S05]  /*3dc0*/  IMAD.WIDE R98, R120, 0x2, R116 ;  /* 0x0000000278627825 */ /* 0x001fca00078e0274 */
[----:B------:R0:W4:Y:S02]  /*3dd0*/  @!P2 LDG.E.U16 R15, desc[UR8][R98.64] ;  /* 0x00000008620fa981 */ /* 0x000124000c1e1500 */
[----:B0-----:R-:W0:Y:S01]  /*3de0*/  S2R R98, SR_TID.X ;  /* 0x0000000000627919 */ /* 0x001e220000002100 */
[----:B------:R-:W1:Y:S01]  /*3df0*/  LDC R99, c[0x0][0x3ac] ;  /* 0x0000eb00ff637b82 */ /* 0x000e620000000800 */
[----:B------:R-:W1:Y:S01]  /*3e00*/  S2R R120, SR_TID.X ;  /* 0x0000000000787919 */ /* 0x000e620000002100 */
[----:B0-----:R-:W-:-:S05]  /*3e10*/  LOP3.LUT R98, R98, 0x1f, RZ, 0xc0, !PT ;  /* 0x0000001f62627812 */ /* 0x001fca00078ec0ff */
[----:B-1----:R-:W-:-:S04]  /*3e20*/  IMAD R99, R98, R99, RZ ;  /* 0x0000006362637224 */ /* 0x002fc800078e02ff */
[----:B------:R-:W-:-:S05]  /*3e30*/  IMAD.WIDE R98, R99, 0x2, R118 ;  /* 0x0000000263627825 */ /* 0x000fca00078e0276 */
[----:B------:R-:W4:Y:S01]  /*3e40*/  @!P2 LDG.E.U16 R16, desc[UR8][R98.64] ;  /* 0x000000086210a981 */ /* 0x000f22000c1e1500 */
[----:B------:R-:W-:-:S04]  /*3e50*/  LOP3.LUT R120, R120, 0x1c0, RZ, 0xc0, !PT ;  /* 0x000001c078787812 */ /* 0x000fc800078ec0ff */
[----:B------:R-:W-:-:S04]  /*3e60*/  SHF.R.U32.HI R120, RZ, 0x2, R120 ;  /* 0x00000002ff787819 */ /* 0x000fc80000011678 */
[----:B------:R-:W-:-:S05]  /*3e70*/  LOP3.LUT R120, R120, 0x3fe, R121, 0x78, !PT ;  /* 0x000003fe78787812 */ /* 0x000fca00078e7879 */
[----:B------:R-:W-:Y:S04]  /*3e80*/  STS.U16 [R120+UR5+0x8000], R123 ;  /* 0x0080007b78007988 */ /* 0x000fe80008000405 */
[----:B------:R0:W-:Y:S04]  /*3e90*/  STS.U16 [R120+UR5+0x8400], R83 ;  /* 0x0084005378007988 */ /* 0x0001e80008000405 */
[----:B------:R1:W-:Y:S04]  /*3ea0*/  STS.U16 [R120+UR5+0x8800], R84 ;  /* 0x0088005478007988 */ /* 0x0003e80008000405 */
[----:B------:R5:W-:Y:S04]  /*3eb0*/  STS.U16 [R120+UR5+0x8c00], R85 ;  /* 0x008c005578007988 */ /* 0x000be80008000405 */
[----:B0-----:R-:W4:Y:S04]  /*3ec0*/  LDL.LU R83, [R1+0x13c] ;  /* 0x00013c0001537983 */ /* 0x001f280000300800 */
[----:B-1----:R-:W4:Y:S04]  /*3ed0*/  LDL.LU R84, [R1+0x138] ;  /* 0x0001380001547983 */ /* 0x002f280000300800 */
[----:B-----5:R-:W5:Y:S04]  /*3ee0*/  LDL.LU R85, [R1+0x134] ;  /* 0x0001340001557983 */ /* 0x020f680000300800 */
[----:B------:R0:W-:Y:S04]  /*3ef0*/  STS.U16 [R0+UR5], R86 ;  /* 0x0000005600007988 */ /* 0x0001e80008000405 */
[----:B------:R1:W-:Y:S04]  /*3f00*/  STS.U16 [R0+UR5+0x400], R87 ;  /* 0x0004005700007988 */ /* 0x0003e80008000405 */
[----:B0-----:R-:W5:Y:S04]  /*3f10*/  LDL.LU R86, [R1+0x130] ;  /* 0x0001300001567983 */ /* 0x001f680000300800 */
[----:B-1----:R-:W5:Y:S04]  /*3f20*/  LDL.LU R87, [R1+0x12c] ;  /* 0x00012c0001577983 */ /* 0x002f680000300800 */
[----:B------:R-:W5:Y:S04]  /*3f30*/  LDL R99, [R1+0x18] ;  /* 0x0000180001637983 */ /* 0x000f680000100800 */
[----:B------:R-:W5:Y:S04]  /*3f40*/  LDL R98, [R1+0x10] ;  /* 0x0000100001627983 */ /* 0x000f680000100800 */
[----:B------:R-:W5:Y:S04]  /*3f50*/  LDL R123, [R1+0x94] ;  /* 0x00009400017b7983 */ /* 0x000f680000100800 */
[----:B------:R-:W5:Y:S04]  /*3f60*/  LDL R121, [R1+0x90] ;  /* 0x0000900001797983 */ /* 0x000f680000100800 */
[----:B------:R-:W5:Y:S04]  /*3f70*/  LDL R120, [R1+0x8c] ;  /* 0x00008c0001787983 */ /* 0x000f680000100800 */
[----:B------:R-:W-:Y:S04]  /*3f80*/  STS.U16 [R0+UR5+0x800], R97 ;  /* 0x0008006100007988 */ /* 0x000fe80008000405 */
        /* <DEDUP_REMOVED lines=24> */
[----:B--2---:R-:W-:Y:S04]  /*4110*/  STS.U16 [R0+UR5+0x6c00], R12 ;  /* 0x006c000c00007988 */ /* 0x004fe80008000405 */
[----:B---3--:R-:W-:Y:S04]  /*4120*/  STS.U16 [R0+UR5+0x7000], R13 ;  /* 0x0070000d00007988 */ /* 0x008fe80008000405 */
[----:B----4-:R-:W-:Y:S04]  /*4130*/  STS.U16 [R0+UR5+0x7400], R14 ;  /* 0x0074000e00007988 */ /* 0x010fe80008000405 */
[----:B------:R-:W-:Y:S04]  /*4140*/  STS.U16 [R0+UR5+0x7800], R15 ;  /* 0x0078000f00007988 */ /* 0x000fe80008000405 */
[----:B------:R-:W-:Y:S01]  /*4150*/  STS.U16 [R0+UR5+0x7c00], R16 ;  /* 0x007c001000007988 */ /* 0x000fe20008000405 */
[----:B------:R-:W-:Y:S06]  /*4160*/  BAR.SYNC.DEFER_BLOCKING 0x0 ;  /* 0x0000000000007b1d */ /* 0x000fec0000010000 */
[----:B-----5:R-:W-:Y:S04]  /*4170*/  LDSM.16.M88.4 R16, [R99] ;  /* 0x000000006310783b */ /* 0x020fe80000000200 */
[----:B------:R-:W0:Y:S04]  /*4180*/  LDSM.16.MT88.4 R88, [R98+UR5+0x8000] ;  /* 0x008000056258783b */ /* 0x000e280008004200 */
[----:B------:R-:W1:Y:S04]  /*4190*/  LDSM.16.M88.4 R4, [R99+0x2000] ;  /* 0x002000006304783b */ /* 0x000e680000000200 */
[----:B------:R-:W2:Y:S04]  /*41a0*/  LDSM.16.M88.4 R8, [R99+0x4000] ;  /* 0x004000006308783b */ /* 0x000ea80000000200 */
[----:B------:R-:W3:Y:S04]  /*41b0*/  LDSM.16.M88.4 R12, [R99+0x6000] ;  /* 0x00600000630c783b */ /* 0x000ee80000000200 */
[----:B------:R-:W4:Y:S01]  /*41c0*/  LDSM.16.MT88.4 R48, [R123+UR5+0x8000] ;  /* 0x008000057b30783b */ /* 0x000f220008004200 */
[C---:B0-----:R-:W-:Y:S08]  /*41d0*/  HMMA.16816.F32.BF16 R44, R88.reuse, R16, R44 ;  /* 0x00000010582c723c */ /* 0x041ff0000004182c */
[C---:B-1----:R-:W-:Y:S08]  /*41e0*/  HMMA.16816.F32.BF16 R40, R88.reuse, R4, R40 ;  /* 0x000000045828723c */ /* 0x042ff00000041828 */
[C---:B--2---:R-:W-:Y:S08]  /*41f0*/  HMMA.16816.F32.BF16 R36, R88.reuse, R8, R36 ;  /* 0x000000085824723c */ /* 0x044ff00000041824 */
[----:B---3--:R-:W-:Y:S01]  /*4200*/  HMMA.16816.F32.BF16 R88, R88, R12, R32 ;  /* 0x0000000c5858723c */ /* 0x008fe20000041820 */
[----:B------:R-:W-:-:S06]  /*4210*/  IMAD.MOV.U32 R35, RZ, RZ, R98 ;  /* 0x000000ffff237224 */ /* 0x000fcc00078e0062 */
[----:B------:R-:W-:Y:S01]  /*4220*/  LDSM.16.MT88.4 R32, [R35+UR5+0x8800] ;  /* 0x008800052320783b */ /* 0x000fe20008004200 */
[C---:B----4-:R-:W-:Y:S03]  /*4230*/  HMMA.16816.F32.BF16 R96, R48.reuse, R16, R28 ;  /* 0x000000103060723c */ /* 0x050fe6000004181c */
[----:B------:R-:W0:Y:S05]  /*4240*/  LDSM.16.MT88.4 R28, [R121+UR5+0x8000] ;  /* 0x00800005791c783b */ /* 0x000e2a0008004200 */
[C---:B------:R-:W-:Y:S01]  /*4250*/  HMMA.16816.F32.BF16 R92, R48.reuse, R4, R24 ;  /* 0x00000004305c723c */ /* 0x040fe20000041818 */
[----:B------:R-:W1:Y:S07]  /*4260*/  LDSM.16.MT88.4 R24, [R120+UR5+0x8000] ;  /* 0x008000057818783b */ /* 0x000e6e0008004200 */
[C---:B------:R-:W-:Y:S08]  /*4270*/  HMMA.16816.F32.BF16 R20, R48.reuse, R8, R20 ;  /* 0x000000083014723c */ /* 0x040ff00000041814 */
[----:B------:R-:W-:Y:S01]  /*4280*/  HMMA.16816.F32.BF16 R52, R48, R12, R52 ;  /* 0x0000000c3034723c */ /* 0x000fe20000041834 */
[----:B------:R2:W3:Y:S04]  /*4290*/  LDSM.16.MT88.4 R48, [R123+UR5+0x8800] ;  /* 0x008800057b30783b */ /* 0x0004e80008004200 */
[----:B--2---:R-:W2:Y:S03]  /*42a0*/  LDL.LU R123, [R1+0x128] ;  /* 0x00012800017b7983 */ /* 0x004ea60000300800 */
[C---:B0-----:R-:W-:Y:S08]  /*42b0*/  HMMA.16816.F32.BF16 R56, R28.reuse, R16, R56 ;  /* 0x000000101c38723c */ /* 0x041ff00000041838 */
[C---:B------:R-:W-:Y:S08]  /*42c0*/  HMMA.16816.F32.BF16 R60, R28.reuse, R4, R60 ;  /* 0x000000041c3c723c */ /* 0x040ff0000004183c */
[C---:B------:R-:W-:Y:S08]  /*42d0*/  HMMA.16816.F32.BF16 R64, R28.reuse, R8, R64 ;  /* 0x000000081c40723c */ /* 0x040ff00000041840 */
[----:B------:R-:W-:Y:S01]  /*42e0*/  HMMA.16816.F32.BF16 R68, R28, R12, R68 ;  /* 0x0000000c1c44723c */ /* 0x000fe20000041844 */
[----:B------:R-:W0:Y:S01]  /*42f0*/  LDC R30, c[0x0][0x3ac] ;  /* 0x0000eb00ff1e7b82 */ /* 0x000e220000000800 */
[----:B------:R-:W-:-:S02]  /*4300*/  IMAD.MOV.U32 R31, RZ, RZ, R120 ;  /* 0x000000ffff1f7224 */ /* 0x000fc400078e0078 */
[----:B------:R-:W4:Y:S04]  /*4310*/  LDL.LU R120, [R1+0x124] ;  /* 0x0001240001787983 */ /* 0x000f280000300800 */
[----:B-1----:R-:W-:Y:S01]  /*4320*/  HMMA.16816.F32.BF16 R72, R24, R16, R72 ;  /* 0x000000101848723c */ /* 0x002fe20000041848 */
[----:B------:R-:W-:Y:S02]  /*4330*/  IMAD.MOV.U32 R17, RZ, RZ, R31 ;  /* 0x000000ffff117224 */ /* 0x000fe400078e001f */
[----:B0-----:R-:W-:-:S04]  /*4340*/  IMAD.SHL.U32 R30, R30, 0x20, RZ ;  /* 0x000000201e1e7824 */ /* 0x001fc800078e00ff */
[----:B------:R-:W-:-:S04]  /*4350*/  IMAD.WIDE R118, R30, 0x2, R118 ;  /* 0x000000021e767825 */ /* 0x000fc800078e0276 */
[----:B------:R-:W-:-:S04]  /*4360*/  IMAD.WIDE R116, R30, 0x2, R116 ;  /* 0x000000021e747825 */ /* 0x000fc800078e0274 */
[----:B------:R-:W-:Y:S02]  /*4370*/  IMAD.WIDE R114, R30, 0x2, R114 ;  /* 0x000000021e727825 */ /* 0x000fe400078e0272 */
[-C--:B---3--:R-:W-:Y:S01]  /*4380*/  HMMA.16816.F32.BF16 R28, R48, R18.reuse, R96 ;  /* 0x00000012301c723c */ /* 0x088fe20000041860 */
[----:B------:R-:W0:Y:S07]  /*4390*/  LDC R97, c[0x0][0x3ac] ;  /* 0x0000eb00ff617b82 */ /* 0x000e2e0000000800 */
[C---:B------:R-:W-:Y:S01]  /*43a0*/  HMMA.16816.F32.BF16 R44, R32.reuse, R18, R44 ;  /* 0x00000012202c723c */ /* 0x040fe2000004182c */
[----:B------:R-:W1:Y:S07]  /*43b0*/  LDC R96, c[0x0][0x3a8] ;  /* 0x0000ea00ff607b82 */ /* 0x000e6e0000000800 */
[C---:B------:R-:W-:Y:S08]  /*43c0*/  HMMA.16816.F32.BF16 R40, R32.reuse, R6, R40 ;  /* 0x000000062028723c */ /* 0x040ff00000041828 */
[----:B------:R-:W-:Y:S01]  /*43d0*/  HMMA.16816.F32.BF16 R36, R32, R10, R36 ;  /* 0x0000000a2024723c */ /* 0x000fe20000041824 */
[----:B0-----:R-:W-:-:S07]  /*43e0*/  IMAD.SHL.U32 R97, R97, 0x20, RZ ;  /* 0x0000002061617824 */ /* 0x001fce00078e00ff */
[----:B------:R-:W-:Y:S01]  /*43f0*/  HMMA.16816.F32.BF16 R32, R32, R14, R88 ;  /* 0x0000000e2020723c */ /* 0x000fe20000041858 */
[----:B------:R0:W3:Y:S01]  /*4400*/  LDSM.16.MT88.4 R88, [R121+UR5+0x8800] ;  /* 0x008800057958783b */ /* 0x0000e20008004200 */
[----:B------:R-:W-:-:S03]  /*4410*/  IMAD.WIDE R112, R97, 0x2, R112 ;  /* 0x0000000261707825 */ /* 0x000fc600078e0270 */
[----:B0-----:R-:W4:Y:S01]  /*4420*/  LDL.LU R121, [R1+0x120] ;  /* 0x0001200001797983 */ /* 0x001f220000300800 */
[----:B------:R-:W-:-:S03]  /*4430*/  IMAD.WIDE R110, R97, 0x2, R110 ;  /* 0x00000002616e7825 */ /* 0x000fc600078e026e */
[----:B------:R-:W-:Y:S04]  /*4440*/  STL [R1+0x5c], R118 ;  /* 0x00005c7601007387 */ /* 0x000fe80000100800 */
[----:B------:R-:W-:Y:S01]  /*4450*/  STL [R1+0x58], R119 ;  /* 0x0000587701007387 */ /* 0x000fe20000100800 */
        /* <DEDUP_REMOVED lines=11> */
[----:B------:R-:W-:Y:S04]  /*4510*/  STL [R1+0x38], R111 ;  /* 0x0000386f01007387 */ /* 0x000fe80000100800 */
[----:B------:R-:W-:Y:S01]  /*4520*/  STL [R1+0x34], R108 ;  /* 0x0000346c01007387 */ /* 0x000fe20000100800 */
[C---:B------:R-:W-:Y:S03]  /*4530*/  HMMA.16816.F32.BF16 R76, R24.reuse, R4, R76 ;  /* 0x00000004184c723c */ /* 0x040fe6000004184c */
[----:B------:R-:W-:Y:S04]  /*4540*/  STL [R1+0x30], R109 ;  /* 0x0000306d01007387 */ /* 0x000fe80000100800 */
[----:B------:R-:W-:Y:S01]  /*4550*/  STL [R1+0x2c], R106 ;  /* 0x00002c6a01007387 */ /* 0x000fe20000100800 */
[----:B------:R-:W-:Y:S03]  /*4560*/  HMMA.16816.F32.BF16 R80, R24, R8, R80 ;  /* 0x000000081850723c */ /* 0x000fe60000041850 */
[----:B------:R-:W-:Y:S01]  /*4570*/  STL [R1+0x28], R107 ;  /* 0x0000286b01007387 */ /* 0x000fe20000100800 */
[----:B------:R-:W-:-:S03]  /*4580*/  IMAD.WIDE R4, R97, 0x2, R2 ;  /* 0x0000000261047825 */ /* 0x000fc600078e0202 */
[----:B------:R-:W-:Y:S01]  /*4590*/  STL [R1+0x24], R104 ;  /* 0x0000246801007387 */ /* 0x000fe20000100800 */
[----:B------:R-:W-:Y:S03]  /*45a0*/  HMMA.16816.F32.BF16 R84, R24, R12, R84 ;  /* 0x0000000c1854723c */ /* 0x000fe60000041854 */
[----:B------:R-:W-:Y:S04]  /*45b0*/  STL [R1+0x20], R105 ;  /* 0x0000206901007387 */ /* 0x000fe80000100800 */
[----:B------:R-:W-:Y:S01]  /*45c0*/  STL [R1+0x1c], R102 ;  /* 0x00001c6601007387 */ /* 0x000fe20000100800 */
[C---:B------:R-:W-:Y:S08]  /*45d0*/  HMMA.16816.F32.BF16 R24, R48.reuse, R6, R92 ;  /* 0x000000063018723c */ /* 0x040ff0000004185c */
[C---:B------:R-:W-:Y:S08]  /*45e0*/  HMMA.16816.F32.BF16 R20, R48.reuse, R10, R20 ;  /* 0x0000000a3014723c */ /* 0x040ff00000041814 */
[----:B------:R-:W-:Y:S01]  /*45f0*/  HMMA.16816.F32.BF16 R52, R48, R14, R52 ;  /* 0x0000000e3034723c */ /* 0x000fe20000041834 */
[----:B------:R0:W5:Y:S04]  /*4600*/  LDSM.16.MT88.4 R48, [R17+UR5+0x8800] ;  /* 0x008800051130783b */ /* 0x0001680008004200 */
[----:B0-----:R-:W3:Y:S04]  /*4610*/  LDL.LU.64 R16, [R1+0x8] ;  /* 0x0000080001107983 */ /* 0x001ee80000300a00 */
[----:B------:R-:W3:Y:S01]  /*4620*/  LDL.LU.64 R2, [R1+0x118] ;  /* 0x0001180001027983 */ /* 0x000ee20000300a00 */
[----:B------:R-:W-:-:S03]  /*4630*/  IMAD.WIDE R8, R97, 0x2, R124 ;  /* 0x0000000261087825 */ /* 0x000fc600078e027c */
[----:B------:R-:W5:Y:S01]  /*4640*/  LDL.LU.64 R124, [R1+0x110] ;  /* 0x00011000017c7983 */ /* 0x000f620000300a00 */
[----:B------:R-:W-:Y:S02]  /*4650*/  IMAD.MOV.U32 R115, RZ, RZ, R4 ;  /* 0x000000ffff737224 */ /* 0x000fe400078e0004 */
[----:B------:R-:W-:Y:S02]  /*4660*/  IMAD.MOV.U32 R113, RZ, RZ, R5 ;  /* 0x000000ffff717224 */ /* 0x000fe400078e0005 */
[----:B------:R-:W-:Y:S02]  /*4670*/  IMAD.MOV.U32 R116, RZ, RZ, R8 ;  /* 0x000000ffff747224 */ /* 0x000fe400078e0008 */
[----:B------:R-:W-:Y:S02]  /*4680*/  IMAD.MOV.U32 R114, RZ, RZ, R9 ;  /* 0x000000ffff727224 */ /* 0x000fe400078e0009 */
[C---:B--2---:R-:W-:Y:S02]  /*4690*/  IMAD.WIDE R12, R97.reuse, 0x2, R122 ;  /* 0x00000002610c7825 */ /* 0x044fe400078e027a */
[----:B------:R-:W2:Y:S02]  /*46a0*/  LDL.LU.64 R122, [R1+0x108] ;  /* 0x00010800017a7983 */ /* 0x000ea40000300a00 */
[----:B----4-:R-:W-:-:S02]  /*46b0*/  IMAD.WIDE R4, R97, 0x2, R120 ;  /* 0x0000000261047825 */ /* 0x010fc400078e0278 */
[----:B------:R-:W4:Y:S02]  /*46c0*/  LDL.LU.64 R120, [R1+0x100] ;  /* 0x0001000001787983 */ /* 0x000f240000300a00 */
[C---:B---3--:R-:W-:Y:S02]  /*46d0*/  IMAD.WIDE R8, R97.reuse, 0x2, R2 ;  /* 0x0000000261087825 */ /* 0x048fe400078e0202 */
[----:B------:R-:W3:Y:S02]  /*46e0*/  LDL.LU.64 R2, [R1+0xf8] ;  /* 0x0000f80001027983 */ /* 0x000ee40000300a00 */
[----:B------:R-:W-:Y:S02]  /*46f0*/  IMAD.MOV.U32 R110, RZ, RZ, R4 ;  /* 0x000000ffff6e7224 */ /* 0x000fe400078e0004 */
[----:B------:R-:W-:Y:S01]  /*4700*/  IMAD.MOV.U32 R108, RZ, RZ, R5 ;  /* 0x000000ffff6c7224 */ /* 0x000fe200078e0005 */
[----:B------:R-:W3:Y:S01]  /*4710*/  LDL.LU.64 R94, [R1] ;  /* 0x00000000015e7983 */ /* 0x000ee20000300a00 */
[----:B-----5:R-:W-:-:S03]  /*4720*/  IMAD.WIDE R4, R97, 0x2, R124 ;  /* 0x0000000261047825 */ /* 0x020fc600078e027c */
[----:B------:R-:W5:Y:S01]  /*4730*/  LDL.LU.64 R124, [R1+0xf0] ;  /* 0x0000f000017c7983 */ /* 0x000f620000300a00 */
[----:B------:R-:W-:Y:S02]  /*4740*/  IMAD.MOV.U32 R112, RZ, RZ, R12 ;  /* 0x000000ffff707224 */ /* 0x000fe400078e000c */
[----:B------:R-:W-:Y:S02]  /*4750*/  IMAD.MOV.U32 R109, RZ, RZ, R13 ;  /* 0x000000ffff6d7224 */ /* 0x000fe400078e000d */
[----:B------:R-:W-:Y:S02]  /*4760*/  IMAD.MOV.U32 R106, RZ, RZ, R4 ;  /* 0x000000ffff6a7224 */ /* 0x000fe400078e0004 */
[----:B------:R-:W-:Y:S02]  /*4770*/  IMAD.MOV.U32 R104, RZ, RZ, R5 ;  /* 0x000000ffff687224 */ /* 0x000fe400078e0005 */
[----:B------:R-:W-:Y:S02]  /*4780*/  IMAD.MOV.U32 R111, RZ, RZ, R8 ;  /* 0x000000ffff6f7224 */ /* 0x000fe400078e0008 */
[----:B------:R-:W-:-:S02]  /*4790*/  IMAD.MOV.U32 R107, RZ, RZ, R9 ;  /* 0x000000ffff6b7224 */ /* 0x000fc400078e0009 */
[C---:B--2---:R-:W-:Y:S02]  /*47a0*/  IMAD.WIDE R12, R97.reuse, 0x2, R122 ;  /* 0x00000002610c7825 */ /* 0x044fe400078e027a */
[----:B------:R-:W2:Y:S02]  /*47b0*/  LDL.LU.64 R122, [R1+0xe8] ;  /* 0x0000e800017a7983 */ /* 0x000ea40000300a00 */
[C---:B----4-:R-:W-:Y:S02]  /*47c0*/  IMAD.WIDE R4, R97.reuse, 0x2, R120 ;  /* 0x0000000261047825 */ /* 0x050fe400078e0278 */
[----:B------:R-:W4:Y:S02]  /*47d0*/  LDL.LU.64 R120, [R1+0xe0] ;  /* 0x0000e00001787983 */ /* 0x000f240000300a00 */
[C---:B---3--:R-:W-:Y:S02]  /*47e0*/  IMAD.WIDE R8, R97.reuse, 0x2, R2 ;  /* 0x0000000261087825 */ /* 0x048fe400078e0202 */
[----:B------:R-:W3:Y:S02]  /*47f0*/  LDL.LU.64 R2, [R1+0xd8] ;  /* 0x0000d80001027983 */ /* 0x000ee40000300a00 */
[----:B------:R-:W-:-:S04]  /*4800*/  IMAD.WIDE R100, R97, 0x2, R100 ;  /* 0x0000000261647825 */ /* 0x000fc800078e0264 */
[----:B------:R-:W-:Y:S02]  /*4810*/  IMAD.MOV.U32 R119, RZ, RZ, R103 ;  /* 0x000000ffff777224 */ /* 0x000fe400078e0067 */
[----:B------:R-:W-:Y:S02]  /*4820*/  IMAD.MOV.U32 R105, RZ, RZ, R12 ;  /* 0x000000ffff697224 */ /* 0x000fe400078e000c */
[----:B------:R-:W-:Y:S02]  /*4830*/  IMAD.MOV.U32 R103, RZ, RZ, R13 ;  /* 0x000000ffff677224 */ /* 0x000fe400078e000d */
[----:B-----5:R-:W-:Y:S02]  /*4840*/  IMAD.WIDE R12, R97, 0x2, R124 ;  /* 0x00000002610c7825 */ /* 0x020fe400078e027c */
[----:B------:R-:W5:Y:S02]  /*4850*/  LDL.LU.64 R124, [R1+0xd0] ;  /* 0x0000d000017c7983 */ /* 0x000f640000300a00 */
[----:B------:R-:W-:Y:S01]  /*4860*/  IMAD.MOV.U32 R118, RZ, RZ, R100 ;  /* 0x000000ffff767224 */ /* 0x000fe200078e0064 */
[----:B------:R-:W-:Y:S01]  /*4870*/  HMMA.16816.F32.BF16 R56, R88, R18, R56 ;  /* 0x000000125838723c */ /* 0x000fe20000041838 */
[----:B------:R-:W-:-:S02]  /*4880*/  IMAD.MOV.U32 R102, RZ, RZ, R8 ;  /* 0x000000ffff667224 */ /* 0x000fc400078e0008 */
[----:B------:R-:W-:-:S05]  /*4890*/  IMAD.MOV.U32 R100, RZ, RZ, R9 ;  /* 0x000000ffff647224 */ /* 0x000fca00078e0009 */
[----:B------:R-:W-:Y:S08]  /*48a0*/  HMMA.16816.F32.BF16 R72, R48, R18, R72 ;  /* 0x000000123048723c */ /* 0x000ff00000041848 */
[C---:B------:R-:W-:Y:S08]  /*48b0*/  HMMA.16816.F32.BF16 R60, R88.reuse, R6, R60 ;  /* 0x00000006583c723c */ /* 0x040ff0000004183c */
[C---:B------:R-:W-:Y:S08]  /*48c0*/  HMMA.16816.F32.BF16 R64, R88.reuse, R10, R64 ;  /* 0x0000000a5840723c */ /* 0x040ff00000041840 */
[----:B------:R-:W-:Y:S01]  /*48d0*/  HMMA.16816.F32.BF16 R68, R88, R14, R68 ;  /* 0x0000000e5844723c */ /* 0x000fe20000041844 */
[----:B--2---:R-:W-:-:S02]  /*48e0*/  IMAD.WIDE R8, R97, 0x2, R122 ;  /* 0x0000000261087825 */ /* 0x004fc400078e027a */
[----:B------:R-:W2:Y:S02]  /*48f0*/  LDL.LU.64 R122, [R1+0xc8] ;  /* 0x0000c800017a7983 */ /* 0x000ea40000300a00 */
[C---:B----4-:R-:W-:Y:S02]  /*4900*/  IMAD.WIDE R18, R97.reuse, 0x2, R120 ;  /* 0x0000000261127825 */ /* 0x050fe400078e0278 */
[----:B------:R-:W4:Y:S02]  /*4910*/  LDL.LU.64 R120, [R1+0xc0] ;  /* 0x0000c00001787983 */ /* 0x000f240000300a00 */
[C---:B---3--:R-:W-:Y:S02]  /*4920*/  IMAD.WIDE R88, R97.reuse, 0x2, R2 ;  /* 0x0000000261587825 */ /* 0x048fe400078e0202 */
[----:B------:R-:W3:Y:S02]  /*4930*/  LDL.LU.64 R2, [R1+0xb8] ;  /* 0x0000b80001027983 */ /* 0x000ee40000300a00 */
[----:B------:R-:W-:Y:S01]  /*4940*/  IMAD.WIDE R16, R97, 0x2, R16 ;  /* 0x0000000261107825 */ /* 0x000fe200078e0210 */
[----:B------:R-:W-:Y:S03]  /*4950*/  HMMA.16816.F32.BF16 R76, R48, R6, R76 ;  /* 0x00000006304c723c */ /* 0x000fe6000004184c */
[----:B------:R-:W-:-:S02]  /*4960*/  IMAD.MOV.U32 R98, RZ, RZ, R16 ;  /* 0x000000ffff627224 */ /* 0x000fc400078e0010 */
[----:B------:R-:W-:Y:S02]  /*4970*/  IMAD.MOV.U32 R117, RZ, RZ, R101 ;  /* 0x000000ffff757224 */ /* 0x000fe400078e0065 */
[----:B------:R-:W-:Y:S02]  /*4980*/  IMAD.MOV.U32 R99, RZ, RZ, R5 ;  /* 0x000000ffff637224 */ /* 0x000fe400078e0005 */
[----:B-----5:R-:W-:Y:S01]  /*4990*/  IMAD.WIDE R90, R97, 0x2, R124 ;  /* 0x00000002615a7825 */ /* 0x020fe200078e027c */
[----:B------:R-:W-:Y:S01]  /*49a0*/  HMMA.16816.F32.BF16 R80, R48, R10, R80 ;  /* 0x0000000a3050723c */ /* 0x000fe20000041850 */
[----:B------:R-:W5:Y:S02]  /*49b0*/  LDL.LU.64 R124, [R1+0xb0] ;  /* 0x0000b000017c7983 */ /* 0x000f640000300a00 */
[----:B------:R-:W-:Y:S02]  /*49c0*/  IMAD.MOV.U32 R16, RZ, RZ, R12 ;  /* 0x000000ffff107224 */ /* 0x000fe400078e000c */
[----:B------:R-:W-:-:S02]  /*49d0*/  IMAD.MOV.U32 R101, RZ, RZ, R4 ;  /* 0x000000ffff657224 */ /* 0x000fc400078e0004 */
[----:B------:R-:W-:Y:S02]  /*49e0*/  IMAD.MOV.U32 R5, RZ, RZ, R18 ;  /* 0x000000ffff057224 */ /* 0x000fe400078e0012 */
[----:B------:R-:W-:Y:S02]  /*49f0*/  IMAD.MOV.U32 R12, RZ, RZ, R19 ;  /* 0x000000ffff0c7224 */ /* 0x000fe400078e0013 */
[----:B------:R-:W-:Y:S02]  /*4a00*/  IMAD.MOV.U32 R4, RZ, RZ, R17 ;  /* 0x000000ffff047224 */ /* 0x000fe400078e0011 */
[----:B------:R-:W-:-:S04]  /*4a10*/  IMAD.WIDE R18, R97, 0x2, R94 ;  /* 0x0000000261127825 */ /* 0x000fc800078e025e */
[----:B------:R-:W-:Y:S02]  /*4a20*/  IMAD.MOV.U32 R7, RZ, RZ, R88 ;  /* 0x000000ffff077224 */ /* 0x000fe400078e0058 */
[----:B------:R-:W-:Y:S02]  /*4a30*/  IMAD.MOV.U32 R17, RZ, RZ, R90 ;  /* 0x000000ffff117224 */ /* 0x000fe400078e005a */
[----:B------:R-:W-:Y:S02]  /*4a40*/  IMAD.MOV.U32 R88, RZ, RZ, R91 ;  /* 0x000000ffff587224 */ /* 0x000fe400078e005b */
[C---:B--2---:R-:W-:Y:S02]  /*4a50*/  IMAD.WIDE R94, R97.reuse, 0x2, R122 ;  /* 0x00000002615e7825 */ /* 0x044fe400078e027a */
[----:B------:R-:W2:Y:S02]  /*4a60*/  LDL.LU.64 R122, [R1+0xa8] ;  /* 0x0000a800017a7983 */ /* 0x000ea40000300a00 */
[----:B----4-:R-:W-:-:S02]  /*4a70*/  IMAD.WIDE R90, R97, 0x2, R120 ;  /* 0x00000002615a7825 */ /* 0x010fc400078e0278 */
[----:B------:R-:W4:Y:S02]  /*4a80*/  LDL.LU.64 R120, [R1+0xa0] ;  /* 0x0000a00001787983 */ /* 0x000f240000300a00 */
[----:B---3--:R-:W-:Y:S02]  /*4a90*/  IMAD.WIDE R10, R97, 0x2, R2 ;  /* 0x00000002610a7825 */ /* 0x008fe400078e0202 */
[----:B------:R-:W3:Y:S01]  /*4aa0*/  LDL.LU.64 R2, [R1+0x98] ;  /* 0x0000980001027983 */ /* 0x000ee20000300a00 */
[----:B------:R-:W-:Y:S01]  /*4ab0*/  HMMA.16816.F32.BF16 R84, R48, R14, R84 ;  /* 0x0000000e3054723c */ /* 0x000fe20000041854 */
[----:B------:R-:W-:-:S04]  /*4ac0*/  UIADD3 UR6, UPT, UPT, UR6, -0x1, URZ ;  /* 0xffffffff06067890 */ /* 0x000fc8000fffe0ff */
[----:B------:R-:W-:Y:S01]  /*4ad0*/  UISETP.NE.U32.AND UP0, UPT, UR6, URZ, UPT ;  /* 0x000000ff0600728c */ /* 0x000fe2000bf05070 */
[----:B-1----:R-:W-:Y:S02]  /*4ae0*/  IMAD.SHL.U32 R96, R96, 0x20, RZ ;  /* 0x0000002060607824 */ /* 0x002fe400078e00ff */
[----:B------:R-:W-:Y:S02]  /*4af0*/  IMAD.MOV.U32 R6, RZ, RZ, R89 ;  /* 0x000000ffff067224 */ /* 0x000fe400078e0059 */
[----:B------:R-:W-:Y:S02]  /*4b00*/  IMAD.MOV.U32 R93, RZ, RZ, R94 ;  /* 0x000000ffff5d7224 */ /* 0x000fe400078e005e */
[----:B------:R-:W-:Y:S02]  /*4b10*/  IMAD.MOV.U32 R94, RZ, RZ, R95 ;  /* 0x000000ffff5e7224 */ /* 0x000fe400078e005f */
[----:B------:R-:W-:Y:S02]  /*4b20*/  IMAD.MOV.U32 R89, RZ, RZ, R90 ;  /* 0x000000ffff597224 */ /* 0x000fe400078e005a */
[----:B------:R-:W-:-:S02]  /*4b30*/  IMAD.MOV.U32 R92, RZ, RZ, R91 ;  /* 0x000000ffff5c7224 */ /* 0x000fc400078e005b */
[----:B-----5:R-:W-:Y:S01]  /*4b40*/  IMAD.WIDE R124, R97, 0x2, R124 ;  /* 0x00000002617c7825 */ /* 0x020fe200078e027c */
[----:B------:R-:W-:-:S03]  /*4b50*/  UIADD3 UR7, UPT, UPT, UR7, -0x20, URZ ;  /* 0xffffffe007077890 */ /* 0x000fc6000fffe0ff */
[----:B--2---:R-:W-:-:S04]  /*4b60*/  IMAD.WIDE R122, R97, 0x2, R122 ;  /* 0x00000002617a7825 */ /* 0x004fc800078e027a */
[----:B----4-:R-:W-:-:S04]  /*4b70*/  IMAD.WIDE R120, R97, 0x2, R120 ;  /* 0x0000000261787825 */ /* 0x010fc800078e0278 */
[----:B---3--:R-:W-:Y:S01]  /*4b80*/  IMAD.WIDE R2, R96, 0x2, R2 ;  /* 0x0000000260027825 */ /* 0x008fe200078e0202 */
[----:B------:R-:W-:Y:S06]  /*4b90*/  BRA.U UP0, `(.L_x_2) ;  /* 0xffffffe100987547 */ /* 0x000fec000b83ffff */
[----:B------:R-:W-:Y:S02]  /*4ba0*/  F2FP.BF16.F32.PACK_AB R2, R79, R75 ;  /* 0x0000004b4f02723e */ /* 0x000fe400000010ff */
[----:B------:R-:W-:Y:S02]  /*4bb0*/  F2FP.BF16.F32.PACK_AB R4, R63, R59 ;  /* 0x0000003b3f04723e */ /* 0x000fe400000010ff */
[----:B------:R-:W-:Y:S02]  /*4bc0*/  F2FP.BF16.F32.PACK_AB R6, R27, R31 ;  /* 0x0000001f1b06723e */ /* 0x000fe400000010ff */
[----:B------:R-:W-:Y:S02]  /*4bd0*/  F2FP.BF16.F32.PACK_AB R8, R43, R47 ;  /* 0x0000002f2b08723e */ /* 0x000fe400000010ff */
[----:B------:R-:W-:Y:S02]  /*4be0*/  F2FP.BF16.F32.PACK_AB R10, R77, R73 ;  /* 0x000000494d0a723e */ /* 0x000fe400000010ff */
[----:B------:R-:W-:-:S02]  /*4bf0*/  F2FP.BF16.F32.PACK_AB R12, R61, R57 ;  /* 0x000000393d0c723e */ /* 0x000fc400000010ff */
        /* <DEDUP_REMOVED lines=25> */
[----:B------:R-:W-:-:S07]  /*4d90*/  F2FP.BF16.F32.PACK_AB R40, R40, R44 ;  /* 0x0000002c2828723e */ /* 0x000fce00000010ff */
.L_x_1:
[----:B------:R-:W2:Y:S01]  /*4da0*/  LDL.LU R20, [R1+0x84] ;  /* 0x0000840001147983 */ /* 0x000ea20000300800 */
[----:B0-----:R-:W0:Y:S01]  /*4db0*/  S2R R18, SR_TID.X ;  /* 0x0000000000127919 */ /* 0x001e220000002100 */
[----:B------:R-:W1:Y:S01]  /*4dc0*/  S2UR UR5, SR_CgaCtaId ;  /* 0x00000000000579c3 */ /* 0x000e620000008800 */
[----:B------:R-:W-:Y:S01]  /*4dd0*/  UMOV UR4, 0x400 ;  /* 0x0000040000047882 */ /* 0x000fe20000000000 */
[----:B------:R-:W3:Y:S01]  /*4de0*/  LDCU.64 UR10, c[0x0][0x398] ;  /* 0x00007300ff0a77ac */ /* 0x000ee20008000a00 */
[----:B------:R-:W4:Y:S01]  /*4df0*/  LDL.LU R28, [R1+0x88] ;  /* 0x00008800011c7983 */ /* 0x000f220000300800 */
[----:B------:R-:W5:Y:S03]  /*4e00*/  LDCU.64 UR6, c[0x0][0x390] ;  /* 0x00007200ff0677ac */ /* 0x000f660008000a00 */
[----:B------:R-:W3:Y:S01]  /*4e10*/  LDL.LU R23, [R1+0x80] ;  /* 0x0000800001177983 */ /* 0x000ee20000300800 */
[----:B------:R-:W2:Y:S03]  /*4e20*/  LDC R36, c[0x0][0x3b8] ;  /* 0x0000ee00ff247b82 */ /* 0x000ea60000000800 */
[----:B------:R-:W3:Y:S01]  /*4e30*/  LDL.LU R22, [R1+0x14] ;  /* 0x0000140001167983 */ /* 0x000ee20000300800 */
[C---:B0-----:R-:W-:Y:S01]  /*4e40*/  IMAD.SHL.U32 R0, R18.reuse, 0x20, RZ ;  /* 0x0000002012007824 */ /* 0x041fe200078e00ff */
[----:B------:R-:W-:-:S02]  /*4e50*/  LOP3.LUT R19, R18, 0xc, RZ, 0xc0, !PT ;  /* 0x0000000c12137812 */ /* 0x000fc400078ec0ff */
[----:B------:R-:W-:Y:S02]  /*4e60*/  SHF.R.S32.HI R18, RZ, 0x4, R18 ;  /* 0x00000004ff127819 */ /* 0x000fe40000011412 */
[----:B------:R-:W-:Y:S01]  /*4e70*/  LOP3.LUT R0, R0, 0x3c60, RZ, 0xc0, !PT ;  /* 0x00003c6000007812 */ /* 0x000fe200078ec0ff */
[----:B-1----:R-:W-:Y:S01]  /*4e80*/  ULEA UR4, UR5, UR4, 0x18 ;  /* 0x0000000405047291 */ /* 0x002fe2000f8ec0ff */
[----:B------:R-:W-:Y:S01]  /*4e90*/  SGXT R18, R18, 0x1 ;  /* 0x000000011212781a */ /* 0x000fe20000000200 */
[----:B------:R-:W0:Y:S02]  /*4ea0*/  LDCU UR5, c[0x0][0x3b4] ;  /* 0x00007680ff0577ac */ /* 0x000e240008000800 */
[----:B------:R-:W-:-:S05]  /*4eb0*/  IMAD R21, R19, 0x2, R0 ;  /* 0x0000000213157824 */ /* 0x000fca00078e0200 */
[----:B------:R-:W-:Y:S01]  /*4ec0*/  LOP3.LUT R18, R21, 0x4020, R18, 0x78, !PT ;  /* 0x0000402015127812 */ /* 0x000fe200078e7812 */
[----:B------:R-:W-:Y:S06]  /*4ed0*/  BAR.SYNC.DEFER_BLOCKING 0x0 ;  /* 0x0000000000007b1d */ /* 0x000fec0000010000 */
[----:B------:R-:W-:Y:S04]  /*4ee0*/  STS.64 [R18+UR4], R40 ;  /* 0x0000002812007988 */ /* 0x000fe80008000a04 */
[----:B------:R-:W-:Y:S04]  /*4ef0*/  STS.64 [R18+UR4+0x200], R16 ;  /* 0x0002001012007988 */ /* 0x000fe80008000a04 */
[----:B------:R-:W-:Y:S04]  /*4f00*/  STS.64 [R18+UR4+0x80], R24 ;  /* 0x0000801812007988 */ /* 0x000fe80008000a04 */
[----:B------:R-:W-:Y:S04]  /*4f10*/  STS.64 [R18+UR4+0x280], R14 ;  /* 0x0002800e12007988 */ /* 0x000fe80008000a04 */
[----:B------:R-:W-:Y:S04]  /*4f20*/  STS.64 [R18+UR4+0x100], R60 ;  /* 0x0001003c12007988 */ /* 0x000fe80008000a04 */
[----:B------:R1:W-:Y:S04]  /*4f30*/  STS.64 [R18+UR4+0x300], R12 ;  /* 0x0003000c12007988 */ /* 0x0003e80008000a04 */
[----:B------:R-:W-:Y:S04]  /*4f40*/  STS.64 [R18+UR4+0x180], R72 ;  /* 0x0001804812007988 */ /* 0x000fe80008000a04 */
[----:B------:R0:W-:Y:S01]  /*4f50*/  STS.64 [R18+UR4+0x380], R10 ;  /* 0x0003800a12007988 */ /* 0x0001e20008000a04 */
[----:B--2---:R-:W-:-:S05]  /*4f60*/  LOP3.LUT R20, R20, 0x3f8, RZ, 0xc0, !PT ;  /* 0x000003f814147812 */ /* 0x004fca00078ec0ff */
[----:B------:R-:W-:-:S05]  /*4f70*/  IMAD R20, R19, 0x1000, R20 ;  /* 0x0000100013147824 */ /* 0x000fca00078e0214 */
[----:B----4-:R-:W-:Y:S02]  /*4f80*/  LOP3.LUT R57, R20, 0x60, R28, 0x78, !PT ;  /* 0x0000006014397812 */ /* 0x010fe400078e781c */
[----:B------:R-:W-:-:S05]  /*4f90*/  LOP3.LUT R20, R18, 0x40, RZ, 0x3c, !PT ;  /* 0x0000004012147812 */ /* 0x000fca00078e3cff */
[----:B------:R-:W-:Y:S04]  /*4fa0*/  STS.64 [R20+UR4+0x8000], R42 ;  /* 0x0080002a14007988 */ /* 0x000fe80008000a04 */
[----:B------:R-:W-:Y:S04]  /*4fb0*/  STS.64 [R20+UR4+0x8200], R8 ;  /* 0x0082000814007988 */ /* 0x000fe80008000a04 */
[----:B------:R2:W-:Y:S04]  /*4fc0*/  STS.64 [R20+UR4+0x8080], R26 ;  /* 0x0080801a14007988 */ /* 0x0005e80008000a04 */
[----:B------:R-:W-:Y:S04]  /*4fd0*/  STS.64 [R20+UR4+0x8280], R6 ;  /* 0x0082800614007988 */ /* 0x000fe80008000a04 */
[----:B------:R4:W-:Y:S04]  /*4fe0*/  STS.64 [R20+UR4+0x8100], R58 ;  /* 0x0081003a14007988 */ /* 0x0009e80008000a04 */
[----:B------:R-:W-:Y:S04]  /*4ff0*/  STS.64 [R20+UR4+0x8300], R4 ;  /* 0x0083000414007988 */ /* 0x000fe80008000a04 */
[----:B------:R1:W-:Y:S04]  /*5000*/  STS.64 [R20+UR4+0x8180], R74 ;  /* 0x0081804a14007988 */ /* 0x0003e80008000a04 */
[----:B------:R1:W-:Y:S01]  /*5010*/  STS.64 [R20+UR4+0x8380], R2 ;  /* 0x0083800214007988 */ /* 0x0003e20008000a04 */
[----:B------:R-:W-:Y:S01]  /*5020*/  BAR.SYNC.DEFER_BLOCKING 0x0 ;  /* 0x0000000000007b1d */ /* 0x000fe20000010000 */
[C---:B---3--:R-:W-:Y:S01]  /*5030*/  ISETP.GE.AND P0, PT, R23.reuse, UR10, PT ;  /* 0x0000000a17007c0c */ /* 0x048fe2000bf06270 */
[----:B0-----:R-:W-:-:S04]  /*5040*/  IMAD R38, R23, UR5, RZ ;  /* 0x0000000517267c24 */ /* 0x001fc8000f8e02ff */
[----:B------:R-:W0:Y:S01]  /*5050*/  S2R R23, SR_TID.X ;  /* 0x0000000000177919 */ /* 0x000e220000002100 */
[----:B------:R-:W3:Y:S04]  /*5060*/  LDS.64 R6, [R57+UR4] ;  /* 0x0000000439067984 */ /* 0x000ee80008000a00 */
[----:B------:R-:W2:Y:S01]  /*5070*/  LDS.64 R2, [R57+UR4+0x400] ;  /* 0x0004000439027984 */ /* 0x000ea20008000a00 */
[----:B-----5:R-:W-:-:S03]  /*5080*/  LEA R0, P1, R38, UR6, 0x1 ;  /* 0x0000000626007c11 */ /* 0x020fc6000f8208ff */
[----:B------:R-:W5:Y:S04]  /*5090*/  LDS.64 R10, [R57+UR4+0x800] ;  /* 0x00080004390a7984 */ /* 0x000f680008000a00 */
[----:B------:R-:W2:Y:S01]  /*50a0*/  LDS.64 R4, [R57+UR4+0xc00] ;  /* 0x000c000439047984 */ /* 0x000ea20008000a00 */
[----:B0-----:R-:W-:-:S03]  /*50b0*/  SHF.R.U32.HI R23, RZ, 0x6, R23 ;  /* 0x00000006ff177819 */ /* 0x001fc60000011617 */
[----:B------:R-:W0:Y:S01]  /*50c0*/  LDS.64 R8, [R57+UR4+0x1000] ;  /* 0x0010000439087984 */ /* 0x000e220008000a00 */
[----:B------:R-:W-:-:S04]  /*50d0*/  SGXT.U32 R23, R23, 0x3 ;  /* 0x000000031717781a */ /* 0x000fc80000000000 */
[----:B-1----:R-:W-:Y:S02]  /*50e0*/  LOP3.LUT R13, R22, R23, RZ, 0xfc, !PT ;  /* 0x00000017160d7212 */ /* 0x002fe400078efcff */
[----:B------:R-:W-:Y:S02]  /*50f0*/  LEA.HI.X.SX32 R38, R38, UR7, 0x1, P1 ;  /* 0x0000000726267c11 */ /* 0x000fe400088f0eff */
[C---:B------:R-:W-:Y:S01]  /*5100*/  ISETP.LT.AND P1, PT, R13.reuse, UR11, !P0 ;  /* 0x0000000b0d007c0c */ /* 0x040fe2000c721270 */
[----:B------:R-:W-:Y:S01]  /*5110*/  IMAD R25, R13, R36, RZ ;  /* 0x000000240d197224 */ /* 0x000fe200078e02ff */
[C-C-:B------:R-:W-:Y:S02]  /*5120*/  LOP3.LUT R19, R22.reuse, 0x8, R23.reuse, 0xfe, !PT ;  /* 0x0000000816137812 */ /* 0x140fe400078efe17 */
[----:B------:R-:W-:Y:S02]  /*5130*/  LOP3.LUT R15, R22, 0x10, R23, 0xfe, !PT ;  /* 0x00000010160f7812 */ /* 0x000fe400078efe17 */
[----:B------:R-:W-:Y:S01]  /*5140*/  LEA R18, P3, R25, R0, 0x1 ;  /* 0x0000000019127211 */ /* 0x000fe200078608ff */
[C---:B------:R-:W-:Y:S01]  /*5150*/  IMAD R21, R19.reuse, R36, RZ ;  /* 0x0000002413157224 */ /* 0x040fe200078e02ff */
[----:B------:R-:W-:-:S02]  /*5160*/  ISETP.LT.AND P2, PT, R19, UR11, !P0 ;  /* 0x0000000b13007c0c */ /* 0x000fc4000c741270 */
[C-C-:B------:R-:W-:Y:S02]  /*5170*/  LOP3.LUT R17, R22.reuse, 0x18, R23.reuse, 0xfe, !PT ;  /* 0x0000001816117812 */ /* 0x140fe400078efe17 */
[C-C-:B------:R-:W-:Y:S02]  /*5180*/  LOP3.LUT R12, R22.reuse, 0x20, R23.reuse, 0xfe, !PT ;  /* 0x00000020160c7812 */ /* 0x140fe400078efe17 */
[C-C-:B------:R-:W-:Y:S02]  /*5190*/  LOP3.LUT R14, R22.reuse, 0x28, R23.reuse, 0xfe, !PT ;  /* 0x00000028160e7812 */ /* 0x140fe400078efe17 */
[C-C-:B------:R-:W-:Y:S02]  /*51a0*/  LOP3.LUT R16, R22.reuse, 0x30, R23.reuse, 0xfe, !PT ;  /* 0x0000003016107812 */ /* 0x140fe400078efe17 */
[C-C-:B--2---:R-:W-:Y:S02]  /*51b0*/  LOP3.LUT R27, R22.reuse, 0x38, R23.reuse, 0xfe, !PT ;  /* 0x00000038161b7812 */ /* 0x144fe400078efe17 */
[----:B------:R-:W-:-:S02]  /*51c0*/  LOP3.LUT R28, R22, 0x40, R23, 0xfe, !PT ;  /* 0x00000040161c7812 */ /* 0x000fc400078efe17 */
[C-C-:B------:R-:W-:Y:S02]  /*51d0*/  LOP3.LUT R32, R22.reuse, 0x48, R23.reuse, 0xfe, !PT ;  /* 0x0000004816207812 */ /* 0x140fe400078efe17 */
[C-C-:B------:R-:W-:Y:S02]  /*51e0*/  LOP3.LUT R60, R22.reuse, 0x50, R23.reuse, 0xfe, !PT ;  /* 0x00000050163c7812 */ /* 0x140fe400078efe17 */
[C-C-:B----4-:R-:W-:Y:S02]  /*51f0*/  LOP3.LUT R58, R22.reuse, 0x58, R23.reuse, 0xfe, !PT ;  /* 0x00000058163a7812 */ /* 0x150fe400078efe17 */
[C-C-:B------:R-:W-:Y:S02]  /*5200*/  LOP3.LUT R30, R22.reuse, 0x60, R23.reuse, 0xfe, !PT ;  /* 0x00000060161e7812 */ /* 0x140fe400078efe17 */
[C-C-:B------:R-:W-:Y:S02]  /*5210*/  LOP3.LUT R63, R22.reuse, 0x68, R23.reuse, 0xfe, !PT ;  /* 0x00000068163f7812 */ /* 0x140fe400078efe17 */
[----:B------:R-:W-:-:S02]  /*5220*/  LOP3.LUT R94, R22, 0x70, R23, 0xfe, !PT ;  /* 0x00000070165e7812 */ /* 0x000fc400078efe17 */
[C-C-:B------:R-:W-:Y:S02]  /*5230*/  LOP3.LUT R93, R22.reuse, 0x78, R23.reuse, 0xfe, !PT ;  /* 0x00000078165d7812 */ /* 0x140fe400078efe17 */
[C-C-:B------:R-:W-:Y:S02]  /*5240*/  LOP3.LUT R92, R22.reuse, 0x80, R23.reuse, 0xfe, !PT ;  /* 0x00000080165c7812 */ /* 0x140fe400078efe17 */
[C-C-:B------:R-:W-:Y:S02]  /*5250*/  LOP3.LUT R91, R22.reuse, 0x88, R23.reuse, 0xfe, !PT ;  /* 0x00000088165b7812 */ /* 0x140fe400078efe17 */
        /* <DEDUP_REMOVED lines=45> */
[----:B------:R-:W-:Y:S01]  /*5530*/  LOP3.LUT R56, R22, 0x1f8, R23, 0xfe, !PT ;  /* 0x000001f816387812 */ /* 0x000fe200078efe17 */
[----:B------:R-:W-:Y:S01]  /*5540*/  IMAD R23, R15, R36, RZ ;  /* 0x000000240f177224 */ /* 0x000fe200078e02ff */
[----:B------:R-:W-:Y:S02]  /*5550*/  LEA.HI.X.SX32 R19, R25, R38, 0x1, P3 ;  /* 0x0000002619137211 */ /* 0x000fe400018f0eff */
[----:B------:R-:W-:Y:S02]  /*5560*/  ISETP.LT.AND P4, PT, R12, UR11, !P0 ;  /* 0x0000000b0c007c0c */ /* 0x000fe4000c781270 */
[-C--:B------:R-:W-:Y:S01]  /*5570*/  LEA R20, P5, R21, R0.reuse, 0x1 ;  /* 0x0000000015147211 */ /* 0x080fe200078a08ff */
[----:B---3--:R-:W-:Y:S01]  /*5580*/  @P1 STG.E.U16 desc[UR8][R18.64], R6 ;  /* 0x0000000612001986 */ /* 0x008fe2000c101508 */
[----:B------:R-:W-:-:S03]  /*5590*/  LEA R22, P1, R23, R0, 0x1 ;  /* 0x0000000017167211 */ /* 0x000fc600078208ff */
[----:B------:R-:W1:Y:S01]  /*55a0*/  LDS.64 R12, [R57+UR4+0x1400] ;  /* 0x00140004390c7984 */ /* 0x000e620008000a00 */
[----:B------:R-:W-:Y:S01]  /*55b0*/  ISETP.LT.AND P6, PT, R15, UR11, !P0 ;  /* 0x0000000b0f007c0c */ /* 0x000fe2000c7c1270 */
[----:B------:R-:W-:Y:S01]  /*55c0*/  IMAD R29, R17, R36, RZ ;  /* 0x00000024111d7224 */ /* 0x000fe200078e02ff */
[-C--:B------:R-:W-:Y:S01]  /*55d0*/  LEA.HI.X.SX32 R21, R21, R38.reuse, 0x1, P5 ;  /* 0x0000002615157211 */ /* 0x080fe200028f0eff */
[----:B------:R-:W-:Y:S01]  /*55e0*/  IMAD R31, R36, 0x20, R25 ;  /* 0x00000020241f7824 */ /* 0x000fe200078e0219 */
[----:B------:R-:W-:Y:S01]  /*55f0*/  ISETP.LT.AND P3, PT, R14, UR11, !P0 ;  /* 0x0000000b0e007c0c */ /* 0x000fe2000c761270 */
[----:B------:R-:W-:Y:S01]  /*5600*/  LDS.64 R18, [R57+UR4+0x2000] ;  /* 0x0020000439127984 */ /* 0x000fe20008000a00 */
[----:B------:R-:W-:Y:S02]  /*5610*/  LEA.HI.X.SX32 R23, R23, R38, 0x1, P1 ;  /* 0x0000002617177211 */ /* 0x000fe400008f0eff */
[----:B------:R-:W-:Y:S01]  /*5620*/  ISETP.LT.AND P5, PT, R17, UR11, !P0 ;  /* 0x0000000b11007c0c */ /* 0x000fe2000c7a1270 */
[----:B------:R-:W2:Y:S01]  /*5630*/  LDS.64 R14, [R57+UR4+0x1800] ;  /* 0x00180004390e7984 */ /* 0x000ea20008000a00 */
[----:B------:R-:W-:-:S03]  /*5640*/  ISETP.LT.AND P1, PT, R16, UR11, !P0 ;  /* 0x0000000b10007c0c */ /* 0x000fc6000c721270 */
[----:B------:R-:W3:Y:S04]  /*5650*/  LDS.64 R16, [R57+UR4+0x1c00] ;  /* 0x001c000439107984 */ /* 0x000ee80008000a00 */
[----:B------:R-:W-:Y:S01]  /*5660*/  @P2 STG.E.U16 desc[UR8][R20.64], R2 ;  /* 0x0000000214002986 */ /* 0x000fe2000c101508 */
[----:B------:R-:W-:-:S03]  /*5670*/  LEA R24, P2, R29, R0, 0x1 ;  /* 0x000000001d187211 */ /* 0x000fc600078408ff */
[----:B-----5:R-:W-:Y:S01]  /*5680*/  @P6 STG.E.U16 desc[UR8][R22.64], R10 ;  /* 0x0000000a16006986 */ /* 0x020fe2000c101508 */
[----:B------:R-:W-:Y:S01]  /*5690*/  LEA.HI.X.SX32 R25, R29, R38, 0x1, P2 ;  /* 0x000000261d197211 */ /* 0x000fe200010f0eff */
[----:B------:R-:W-:Y:S01]  /*56a0*/  IMAD R29, R36, 0x8, R31 ;  /* 0x00000008241d7824 */ /* 0x000fe200078e021f */
[----:B------:R-:W-:Y:S01]  /*56b0*/  LEA R26, P6, R31, R0, 0x1 ;  /* 0x000000001f1a7211 */ /* 0x000fe200078c08ff */
[----:B------:R-:W4:Y:S01]  /*56c0*/  LDS.64 R20, [R57+UR4+0x2400] ;  /* 0x0024000439147984 */ /* 0x000f220008000a00 */
[----:B------:R-:W-:Y:S02]  /*56d0*/  ISETP.LT.AND P2, PT, R27, UR11, !P0 ;  /* 0x0000000b1b007c0c */ /* 0x000fe4000c741270 */
[----:B------:R-:W-:Y:S01]  /*56e0*/  LEA.HI.X.SX32 R27, R31, R38, 0x1, P6 ;  /* 0x000000261f1b7211 */ /* 0x000fe200030f0eff */
[----:B------:R-:W-:Y:S01]  /*56f0*/  @P5 STG.E.U16 desc[UR8][R24.64], R4 ;  /* 0x0000000418005986 */ /* 0x000fe2000c101508 */
[----:B------:R-:W-:Y:S01]  /*5700*/  ISETP.LT.AND P5, PT, R28, UR11, !P0 ;  /* 0x0000000b1c007c0c */ /* 0x000fe2000c7a1270 */
[C---:B------:R-:W-:Y:S01]  /*5710*/  IMAD R31, R36.reuse, 0x8, R29 ;  /* 0x00000008241f7824 */ /* 0x040fe200078e021d */
[C---:B------:R-:W-:Y:S01]  /*5720*/  LEA R28, P6, R29.reuse, R0, 0x1 ;  /* 0x000000001d1c7211 */ /* 0x040fe200078c08ff */
[----:B------:R-:W5:Y:S02]  /*5730*/  LDS.64 R22, [R57+UR4+0x2800] ;  /* 0x0028000439167984 */ /* 0x000f640008000a00 */
[----:B------:R-:W-:Y:S01]  /*5740*/  IMAD R59, R36, 0x8, R31 ;  /* 0x00000008243b7824 */ /* 0x000fe200078e021f */
[----:B------:R-:W-:Y:S01]  /*5750*/  LEA.HI.X.SX32 R29, R29, R38, 0x1, P6 ;  /* 0x000000261d1d7211 */ /* 0x000fe200030f0eff */
[----:B0-----:R-:W-:Y:S01]  /*5760*/  @P4 STG.E.U16 desc[UR8][R26.64], R8 ;  /* 0x000000081a004986 */ /* 0x001fe2000c101508 */
[----:B------:R-:W-:-:S02]  /*5770*/  ISETP.LT.AND P4, PT, R32, UR11, !P0 ;  /* 0x0000000b20007c0c */ /* 0x000fc4000c781270 */
[C---:B------:R-:W-:Y:S01]  /*5780*/  LEA R32, P6, R31.reuse, R0, 0x1 ;  /* 0x000000001f207211 */ /* 0x040fe200078c08ff */
[----:B------:R-:W0:Y:S03]  /*5790*/  LDS.64 R24, [R57+UR4+0x2c00] ;  /* 0x002c000439187984 */ /* 0x000e260008000a00 */
[----:B------:R-:W-:Y:S01]  /*57a0*/  LEA.HI.X.SX32 R33, R31, R38, 0x1, P6 ;  /* 0x000000261f217211 */ /* 0x000fe200030f0eff */
[----:B------:R-:W-:Y:S01]  /*57b0*/  IMAD R31, R36, 0x8, R59 ;  /* 0x00000008241f7824 */ /* 0x000fe200078e023b */
[C---:B------:R-:W-:Y:S01]  /*57c0*/  LEA R64, P6, R59.reuse, R0, 0x1 ;  /* 0x000000003b407211 */ /* 0x040fe200078c08ff */
[----:B------:R-:W0:Y:S03]  /*57d0*/  LDS.64 R26, [R57+UR4+0x3000] ;  /* 0x00300004391a7984 */ /* 0x000e260008000a00 */
[----:B------:R-:W-:Y:S01]  /*57e0*/  LEA.HI.X.SX32 R65, R59, R38, 0x1, P6 ;  /* 0x000000263b417211 */ /* 0x000fe200030f0eff */
[----:B-1----:R-:W-:Y:S01]  /*57f0*/  @P3 STG.E.U16 desc[UR8][R28.64], R12 ;  /* 0x0000000c1c003986 */ /* 0x002fe2000c101508 */
[----:B------:R-:W-:-:S02]  /*5800*/  ISETP.LT.AND P3, PT, R60, UR11, !P0 ;  /* 0x0000000b3c007c0c */ /* 0x000fc4000c761270 */
[C---:B------:R-:W-:Y:S01]  /*5810*/  LEA R60, P6, R31.reuse, R0, 0x1 ;  /* 0x000000001f3c7211 */ /* 0x040fe200078c08ff */
[----:B--2---:R-:W-:Y:S01]  /*5820*/  @P1 STG.E.U16 desc[UR8][R32.64], R14 ;  /* 0x0000000e20001986 */ /* 0x004fe2000c101508 */
[----:B------:R-:W-:Y:S02]  /*5830*/  IMAD R59, R36, 0x8, R31 ;  /* 0x00000008243b7824 */ /* 0x000fe400078e021f */
[----:B------:R-:W-:Y:S01]  /*5840*/  LEA.HI.X.SX32 R61, R31, R38, 0x1, P6 ;  /* 0x000000261f3d7211 */ /* 0x000fe200030f0eff */
[----:B---3--:R1:W-:Y:S01]  /*5850*/  @P2 STG.E.U16 desc[UR8][R64.64], R16 ;  /* 0x0000001040002986 */ /* 0x0083e2000c101508 */
[----:B------:R-:W-:-:S03]  /*5860*/  ISETP.LT.AND P2, PT, R30, UR11, !P0 ;  /* 0x0000000b1e007c0c */ /* 0x000fc6000c741270 */
[----:B------:R-:W2:Y:S01]  /*5870*/  LDS.64 R28, [R57+UR4+0x3400] ;  /* 0x00340004391c7984 */ /* 0x000ea20008000a00 */
[----:B------:R-:W-:Y:S01]  /*5880*/  ISETP.LT.AND P1, PT, R58, UR11, !P0 ;  /* 0x0000000b3a007c0c */ /* 0x000fe2000c721270 */
[C---:B------:R-:W-:Y:S02]  /*5890*/  IMAD R95, R36.reuse, 0x8, R59 ;  /* 0x00000008245f7824 */ /* 0x040fe400078e023b */
[----:B------:R-:W3:Y:S01]  /*58a0*/  LDS.64 R30, [R57+UR4+0x3800] ;  /* 0x00380004391e7984 */ /* 0x000ee20008000a00 */
[----:B------:R-:W-:Y:S01]  /*58b0*/  LEA R58, P6, R59, R0, 0x1 ;  /* 0x000000003b3a7211 */ /* 0x000fe200078c08ff */
[----:B-1----:R-:W-:-:S03]  /*58c0*/  IMAD R65, R36, 0x8, R95 ;  /* 0x0000000824417824 */ /* 0x002fc600078e025f */
[----:B------:R-:W-:Y:S01]  /*58d0*/  LEA.HI.X.SX32 R59, R59, R38, 0x1, P6 ;  /* 0x000000263b3b7211 */ /* 0x000fe200030f0eff */
[----:B------:R1:W2:Y:S01]  /*58e0*/  LDS.64 R32, [R57+UR4+0x3c00] ;  /* 0x003c000439207984 */ /* 0x0002a20008000a00 */
[----:B------:R-:W-:-:S03]  /*58f0*/  LEA R62, P6, R95, R0, 0x1 ;  /* 0x000000005f3e7211 */ /* 0x000fc600078c08ff */
[----:B------:R0:W-:Y:S01]  /*5900*/  @P5 STG.E.U16 desc[UR8][R60.64], R18 ;  /* 0x000000123c005986 */ /* 0x0001e2000c101508 */
[----:B------:R-:W-:Y:S02]  /*5910*/  ISETP.LT.AND P5, PT, R63, UR11, !P0 ;  /* 0x0000000b3f007c0c */ /* 0x000fe4000c7a1270 */
[----:B------:R-:W-:Y:S01]  /*5920*/  LEA.HI.X.SX32 R63, R95, R38, 0x1, P6 ;  /* 0x000000265f3f7211 */ /* 0x000fe200030f0eff */
[C---:B------:R-:W-:Y:S01]  /*5930*/  IMAD R95, R36.reuse, 0x8, R65 ;  /* 0x00000008245f7824 */ /* 0x040fe200078e0241 */
[C---:B------:R-:W-:Y:S01]  /*5940*/  LEA R64, P6, R65.reuse, R0, 0x1 ;  /* 0x0000000041407211 */ /* 0x040fe200078c08ff */
[----:B----4-:R4:W-:Y:S02]  /*5950*/  @P4 STG.E.U16 desc[UR8][R58.64], R20 ;  /* 0x000000143a004986 */ /* 0x0109e4000c101508 */
[C---:B-1----:R-:W-:Y:S01]  /*5960*/  IMAD R57, R36.reuse, 0x8, R95 ;  /* 0x0000000824397824 */ /* 0x042fe200078e025f */
[----:B------:R-:W-:Y:S02]  /*5970*/  LEA.HI.X.SX32 R65, R65, R38, 0x1, P6 ;  /* 0x0000002641417211 */ /* 0x000fe400030f0eff */
[----:B0-----:R-:W-:Y:S01]  /*5980*/  LEA R60, P6, R95, R0, 0x1 ;  /* 0x000000005f3c7211 */ /* 0x001fe200078c08ff */
[----:B-----5:R0:W-:Y:S01]  /*5990*/  @P3 STG.E.U16 desc[UR8][R62.64], R22 ;  /* 0x000000163e003986 */ /* 0x0201e2000c101508 */
[----:B------:R-:W-:Y:S01]  /*59a0*/  ISETP.LT.AND P3, PT, R93, UR11, !P0 ;  /* 0x0000000b5d007c0c */ /* 0x000fe2000c761270 */
[----:B------:R-:W-:Y:S01]  /*59b0*/  IMAD R93, R36, 0x8, R57 ;  /* 0x00000008245d7824 */ /* 0x000fe200078e0239 */
[----:B------:R-:W-:-:S02]  /*59c0*/  LEA.HI.X.SX32 R61, R95, R38, 0x1, P6 ;  /* 0x000000265f3d7211 */ /* 0x000fc400030f0eff */
[C---:B----4-:R-:W-:Y:S02]  /*59d0*/  LEA R58, P6, R57.reuse, R0, 0x1 ;  /* 0x00000000393a7211 */ /* 0x050fe400078c08ff */
[----:B------:R-:W-:Y:S02]  /*59e0*/  ISETP.LT.AND P4, PT, R94, UR11, !P0 ;  /* 0x0000000b5e007c0c */ /* 0x000fe4000c781270 */
[----:B------:R-:W-:Y:S01]  /*59f0*/  LEA.HI.X.SX32 R59, R57, R38, 0x1, P6 ;  /* 0x00000026393b7211 */ /* 0x000fe200030f0eff */
[C---:B------:R-:W-:Y:S01]  /*5a00*/  IMAD R57, R36.reuse, 0x8, R93 ;  /* 0x0000000824397824 */ /* 0x040fe200078e025d */
[C---:B0-----:R-:W-:Y:S01]  /*5a10*/  LEA R62, P6, R93.reuse, R0, 0x1 ;  /* 0x000000005d3e7211 */ /* 0x041fe200078c08ff */
[----:B------:R0:W-:Y:S03]  /*5a20*/  @P1 STG.E.U16 desc[UR8][R64.64], R24 ;  /* 0x0000001840001986 */ /* 0x0001e6000c101508 */
[----:B------:R-:W-:Y:S01]  /*5a30*/  LEA.HI.X.SX32 R63, R93, R38, 0x1, P6 ;  /* 0x000000265d3f7211 */ /* 0x000fe200030f0eff */
[----:B------:R1:W-:Y:S01]  /*5a40*/  @P2 STG.E.U16 desc[UR8][R60.64], R26 ;  /* 0x0000001a3c002986 */ /* 0x0003e2000c101508 */
[----:B------:R-:W-:Y:S01]  /*5a50*/  ISETP.LT.AND P2, PT, R91, UR11, !P0 ;  /* 0x0000000b5b007c0c */ /* 0x000fe2000c741270 */
[----:B------:R-:W-:Y:S01]  /*5a60*/  IMAD R91, R36, 0x8, R57 ;  /* 0x00000008245b7824 */ /* 0x000fe200078e0239 */
[----:B------:R-:W-:-:S02]  /*5a70*/  ISETP.LT.AND P1, PT, R92, UR11, !P0 ;  /* 0x0000000b5c007c0c */ /* 0x000fc4000c721270 */
[C---:B0-----:R-:W-:Y:S01]  /*5a80*/  LEA R64, P6, R57.reuse, R0, 0x1 ;  /* 0x0000000039407211 */ /* 0x041fe200078c08ff */
[----:B--2---:R0:W-:Y:S03]  /*5a90*/  @P5 STG.E.U16 desc[UR8][R58.64], R28 ;  /* 0x0000001c3a005986 */ /* 0x0041e6000c101508 */
[----:B------:R-:W-:Y:S01]  /*5aa0*/  LEA.HI.X.SX32 R65, R57, R38, 0x1, P6 ;  /* 0x0000002639417211 */ /* 0x000fe200030f0eff */
[C---:B------:R-:W-:Y:S01]  /*5ab0*/  IMAD R57, R36.reuse, 0x8, R91 ;  /* 0x0000000824397824 */ /* 0x040fe200078e025b */
[----:B-1----:R-:W-:Y:S01]  /*5ac0*/  LEA R60, P6, R91, R0, 0x1 ;  /* 0x000000005b3c7211 */ /* 0x002fe200078c08ff */
[----:B---3--:R1:W-:Y:S01]  /*5ad0*/  @P4 STG.E.U16 desc[UR8][R62.64], R30 ;  /* 0x0000001e3e004986 */ /* 0x0083e2000c101508 */
[----:B------:R-:W-:Y:S01]  /*5ae0*/  ISETP.LT.AND P4, PT, R89, UR11, !P0 ;  /* 0x0000000b59007c0c */ /* 0x000fe2000c781270 */
[----:B------:R-:W-:Y:S01]  /*5af0*/  IMAD R89, R36, 0x8, R57 ;  /* 0x0000000824597824 */ /* 0x000fe200078e0239 */
[----:B------:R-:W-:-:S02]  /*5b00*/  LEA.HI.X.SX32 R61, R91, R38, 0x1, P6 ;  /* 0x000000265b3d7211 */ /* 0x000fc400030f0eff */
[C---:B0-----:R-:W-:Y:S02]  /*5b10*/  LEA R58, P6, R57.reuse, R0, 0x1 ;  /* 0x00000000393a7211 */ /* 0x041fe400078c08ff */
[----:B------:R-:W-:Y:S02]  /*5b20*/  PRMT R6, R6, 0x7632, R6 ;  /* 0x0000763206067816 */ /* 0x000fe40000000006 */
[----:B------:R-:W-:Y:S01]  /*5b30*/  LEA.HI.X.SX32 R59, R57, R38, 0x1, P6 ;  /* 0x00000026393b7211 */ /* 0x000fe200030f0eff */
[----:B------:R-:W-:Y:S01]  /*5b40*/  IMAD R57, R36, 0x8, R89 ;  /* 0x0000000824397824 */ /* 0x000fe200078e0259 */
[C---:B-1----:R-:W-:Y:S01]  /*5b50*/  LEA R62, P6, R89.reuse, R0, 0x1 ;  /* 0x00000000593e7211 */ /* 0x042fe200078c08ff */
[----:B------:R0:W-:Y:S01]  /*5b60*/  @P3 STG.E.U16 desc[UR8][R64.64], R32 ;  /* 0x0000002040003986 */ /* 0x0001e2000c101508 */
[----:B------:R-:W-:Y:S02]  /*5b70*/  ISETP.LT.AND P5, PT, R90, UR11, !P0 ;  /* 0x0000000b5a007c0c */ /* 0x000fe4000c7a1270 */
[----:B------:R-:W-:Y:S01]  /*5b80*/  LEA.HI.X.SX32 R63, R89, R38, 0x1, P6 ;  /* 0x00000026593f7211 */ /* 0x000fe200030f0eff */
[----:B------:R1:W-:Y:S01]  /*5b90*/  @P1 STG.E.U16 desc[UR8][R60.64], R6 ;  /* 0x000000063c001986 */ /* 0x0003e2000c101508 */
[----:B------:R-:W-:Y:S01]  /*5ba0*/  ISETP.LT.AND P1, PT, R87, UR11, !P0 ;  /* 0x0000000b57007c0c */ /* 0x000fe2000c721270 */
[----:B------:R-:W-:Y:S01]  /*5bb0*/  IMAD R87, R36, 0x8, R57 ;  /* 0x0000000824577824 */ /* 0x000fe200078e0239 */
[----:B------:R-:W-:-:S02]  /*5bc0*/  PRMT R2, R2, 0x7632, R2 ;  /* 0x0000763202027816 */ /* 0x000fc40000000002 */
[C---:B0-----:R-:W-:Y:S02]  /*5bd0*/  LEA R64, P6, R57.reuse, R0, 0x1 ;  /* 0x0000000039407211 */ /* 0x041fe400078c08ff */
[----:B------:R-:W-:Y:S02]  /*5be0*/  PRMT R10, R10, 0x7632, R10 ;  /* 0x000076320a0a7816 */ /* 0x000fe4000000000a */
[----:B------:R-:W-:Y:S01]  /*5bf0*/  LEA.HI.X.SX32 R65, R57, R38, 0x1, P6 ;  /* 0x0000002639417211 */ /* 0x000fe200030f0eff */
[----:B------:R-:W-:Y:S01]  /*5c00*/  IMAD R57, R36, 0x8, R87 ;  /* 0x0000000824397824 */ /* 0x000fe200078e0257 */
[C---:B-1----:R-:W-:Y:S02]  /*5c10*/  LEA R60, P6, R87.reuse, R0, 0x1 ;  /* 0x00000000573c7211 */ /* 0x042fe400078c08ff */
[----:B------:R-:W-:Y:S01]  /*5c20*/  ISETP.LT.AND P3, PT, R88, UR11, !P0 ;  /* 0x0000000b58007c0c */ /* 0x000fe2000c761270 */
[----:B------:R0:W-:Y:S01]  /*5c30*/  @P2 STG.E.U16 desc[UR8][R58.64], R2 ;  /* 0x000000023a002986 */ /* 0x0001e2000c101508 */
[----:B------:R-:W-:-:S03]  /*5c40*/  LEA.HI.X.SX32 R61, R87, R38, 0x1, P6 ;  /* 0x00000026573d7211 */ /* 0x000fc600030f0eff */
[----:B------:R1:W-:Y:S01]  /*5c50*/  @P5 STG.E.U16 desc[UR8][R62.64], R10 ;  /* 0x0000000a3e005986 */ /* 0x0003e2000c101508 */
[----:B------:R-:W-:Y:S02]  /*5c60*/  PRMT R32, R4, 0x7632, R32 ;  /* 0x0000763204207816 */ /* 0x000fe40000000020 */
[----:B------:R-:W-:Y:S02]  /*5c70*/  PRMT R30, R8, 0x7632, R30 ;  /* 0x00007632081e7816 */ /* 0x000fe4000000001e */
[----:B0-----:R-:W-:Y:S01]  /*5c80*/  LEA R58, P6, R57, R0, 0x1 ;  /* 0x00000000393a7211 */ /* 0x001fe200078c08ff */
[----:B-1----:R-:W-:-:S03]  /*5c90*/  IMAD R63, R36, 0x8, R57 ;  /* 0x00000008243f7824 */ /* 0x002fc600078e0239 */
[----:B------:R-:W-:Y:S02]  /*5ca0*/  LEA.HI.X.SX32 R59, R57, R38, 0x1, P6 ;  /* 0x00000026393b7211 */ /* 0x000fe400030f0eff */
[----:B------:R-:W-:Y:S01]  /*5cb0*/  ISETP.LT.AND P2, PT, R86, UR11, !P0 ;  /* 0x0000000b56007c0c */ /* 0x000fe2000c741270 */
[----:B------:R-:W-:Y:S01]  /*5cc0*/  IMAD R57, R36, 0x8, R63 ;  /* 0x0000000824397824 */ /* 0x000fe200078e023f */
[C---:B------:R-:W-:Y:S01]  /*5cd0*/  LEA R62, P6, R63.reuse, R0, 0x1 ;  /* 0x000000003f3e7211 */ /* 0x040fe200078c08ff */
[----:B------:R0:W-:Y:S03]  /*5ce0*/  @P4 STG.E.U16 desc[UR8][R64.64], R32 ;  /* 0x0000002040004986 */ /* 0x0001e6000c101508 */
[----:B------:R-:W-:Y:S01]  /*5cf0*/  LEA.HI.X.SX32 R63, R63, R38, 0x1, P6 ;  /* 0x000000263f3f7211 */ /* 0x000fe200030f0eff */
[----:B------:R1:W-:Y:S01]  /*5d00*/  @P3 STG.E.U16 desc[UR8][R60.64], R30 ;  /* 0x0000001e3c003986 */ /* 0x0003e2000c101508 */
[----:B------:R-:W-:-:S02]  /*5d10*/  PRMT R12, R12, 0x7632, R12 ;  /* 0x000076320c0c7816 */ /* 0x000fc4000000000c */
[----:B------:R-:W-:Y:S02]  /*5d20*/  PRMT R14, R14, 0x7632, R14 ;  /* 0x000076320e0e7816 */ /* 0x000fe4000000000e */
[----:B0-----:R-:W-:Y:S01]  /*5d30*/  LEA R64, P6, R57, R0, 0x1 ;  /* 0x0000000039407211 */ /* 0x001fe200078c08ff */
[----:B-1----:R-:W-:-:S03]  /*5d40*/  IMAD R61, R36, 0x8, R57 ;  /* 0x00000008243d7824 */ /* 0x002fc600078e0239 */
[----:B------:R-:W-:Y:S02]  /*5d50*/  LEA.HI.X.SX32 R65, R57, R38, 0x1, P6 ;  /* 0x0000002639417211 */ /* 0x000fe400030f0eff */
[----:B------:R-:W-:Y:S01]  /*5d60*/  ISETP.LT.AND P5, PT, R85, UR11, !P0 ;  /* 0x0000000b55007c0c */ /* 0x000fe2000c7a1270 */
[----:B------:R-:W-:Y:S01]  /*5d70*/  IMAD R57, R36, 0x8, R61 ;  /* 0x0000000824397824 */ /* 0x000fe200078e023d */
[C---:B------:R-:W-:Y:S01]  /*5d80*/  LEA R60, P6, R61.reuse, R0, 0x1 ;  /* 0x000000003d3c7211 */ /* 0x040fe200078c08ff */
        /* <DEDUP_REMOVED lines=11> */
[----:B------:R-:W-:Y:S02]  /*5e40*/  ISETP.LT.AND P3, PT, R83, UR11, !P0 ;  /* 0x0000000b53007c0c */ /* 0x000fe4000c761270 */
        /* <DEDUP_REMOVED lines=9> */
[----:B------:R-:W-:Y:S01]  /*5ee0*/  LEA.HI.X.SX32 R65, R57, R38, 0x1, P6 ;  /* 0x0000002639417211 */ /* 0x000fe200030f0eff */
[----:B------:R-:W-:Y:S01]  /*5ef0*/  IMAD R57, R36, 0x8, R61 ;  /* 0x0000000824397824 */ /* 0x000fe200078e023d */
[C---:B------:R-:W-:Y:S01]  /*5f00*/  LEA R60, P6, R61.reuse, R0, 0x1 ;  /* 0x000000003d3c7211 */ /* 0x040fe200078c08ff */
[----:B------:R0:W-:Y:S01]  /*5f10*/  @P3 STG.E.U16 desc[UR8][R58.64], R20 ;  /* 0x000000143a003986 */ /* 0x0001e2000c101508 */
[----:B------:R-:W-:Y:S02]  /*5f20*/  ISETP.LT.AND P5, PT, R80, UR11, !P0 ;  /* 0x0000000b50007c0c */ /* 0x000fe4000c7a1270 */
[----:B------:R-:W-:Y:S01]  /*5f30*/  LEA.HI.X.SX32 R61, R61, R38, 0x1, P6 ;  /* 0x000000263d3d7211 */ /* 0x000fe200030f0eff */
[----:B------:R1:W-:Y:S01]  /*5f40*/  @P1 STG.E.U16 desc[UR8][R62.64], R22 ;  /* 0x000000163e001986 */ /* 0x0003e2000c101508 */
[----:B------:R-:W-:Y:S02]  /*5f50*/  ISETP.LT.AND P4, PT, R79, UR11, !P0 ;  /* 0x0000000b4f007c0c */ /* 0x000fe4000c781270 */
[----:B------:R-:W-:-:S02]  /*5f60*/  PRMT R32, R24, 0x7632, R32 ;  /* 0x0000763218207816 */ /* 0x000fc40000000020 */
[----:B0-----:R-:W-:Y:S01]  /*5f70*/  LEA R58, P6, R57, R0, 0x1 ;  /* 0x00000000393a7211 */ /* 0x001fe200078c08ff */
[----:B-1----:R-:W-:-:S03]  /*5f80*/  IMAD R63, R36, 0x8, R57 ;  /* 0x00000008243f7824 */ /* 0x002fc600078e0239 */
[----:B------:R-:W-:Y:S02]  /*5f90*/  LEA.HI.X.SX32 R59, R57, R38, 0x1, P6 ;  /* 0x00000026393b7211 */ /* 0x000fe400030f0eff */
[----:B------:R-:W-:Y:S01]  /*5fa0*/  ISETP.LT.AND P3, PT, R78, UR11, !P0 ;  /* 0x0000000b4e007c0c */ /* 0x000fe2000c761270 */
[C---:B------:R-:W-:Y:S01]  /*5fb0*/  IMAD R57, R36.reuse, 0x8, R63 ;  /* 0x0000000824397824 */ /* 0x040fe200078e023f */
[----:B------:R-:W-:Y:S01]  /*5fc0*/  LEA R62, P6, R63, R0, 0x1 ;  /* 0x000000003f3e7211 */ /* 0x000fe200078c08ff */
[----:B------:R0:W-:Y:S01]  /*5fd0*/  @P2 STG.E.U16 desc[UR8][R64.64], R32 ;  /* 0x0000002040002986 */ /* 0x0001e2000c101508 */
[----:B------:R-:W-:Y:S01]  /*5fe0*/  ISETP.LT.AND P1, PT, R75, UR11, !P0 ;  /* 0x0000000b4b007c0c */ /* 0x000fe2000c721270 */
[----:B------:R-:W-:Y:S01]  /*5ff0*/  IMAD R75, R36, 0x8, R57 ;  /* 0x00000008244b7824 */ /* 0x000fe200078e0239 */
[----:B------:R-:W-:Y:S02]  /*6000*/  PRMT R30, R26, 0x7632, R30 ;  /* 0x000076321a1e7816 */ /* 0x000fe4000000001e */
[----:B------:R-:W-:-:S02]  /*6010*/  LEA.HI.X.SX32 R63, R63, R38, 0x1, P6 ;  /* 0x000000263f3f7211 */ /* 0x000fc400030f0eff */
[----:B------:R-:W-:Y:S01]  /*6020*/  PRMT R28, R28, 0x7632, R28 ;  /* 0x000076321c1c7816 */ /* 0x000fe2000000001c */
[----:B------:R1:W-:Y:S01]  /*6030*/  @P5 STG.E.U16 desc[UR8][R60.64], R30 ;  /* 0x0000001e3c005986 */ /* 0x0003e2000c101508 */
[----:B------:R-:W-:Y:S02]  /*6040*/  PRMT R2, R30, 0x7632, R2 ;  /* 0x000076321e027816 */ /* 0x000fe40000000002 */
[----:B0-----:R-:W-:Y:S02]  /*6050*/  LEA R64, P6, R57, R0, 0x1 ;  /* 0x0000000039407211 */ /* 0x001fe400078c08ff */
[----:B------:R-:W-:Y:S02]  /*6060*/  ISETP.LT.AND P2, PT, R77, UR11, !P0 ;  /* 0x0000000b4d007c0c */ /* 0x000fe4000c741270 */
[----:B------:R-:W-:Y:S01]  /*6070*/  LEA.HI.X.SX32 R65, R57, R38, 0x1, P6 ;  /* 0x0000002639417211 */ /* 0x000fe200030f0eff */
[----:B------:R-:W-:Y:S01]  /*6080*/  IMAD R57, R36, 0x8, R75 ;  /* 0x0000000824397824 */ /* 0x000fe200078e024b */
[----:B------:R0:W-:Y:S01]  /*6090*/  @P4 STG.E.U16 desc[UR8][R58.64], R28 ;  /* 0x0000001c3a004986 */ /* 0x0001e2000c101508 */
[----:B-1----:R-:W-:-:S03]  /*60a0*/  LEA R60, P6, R75, R0, 0x1 ;  /* 0x000000004b3c7211 */ /* 0x002fc600078c08ff */
[----:B------:R1:W-:Y:S01]  /*60b0*/  @P3 STG.E.U16 desc[UR8][R62.64], R2 ;  /* 0x000000023e003986 */ /* 0x0003e2000c101508 */
[----:B------:R-:W-:Y:S01]  /*60c0*/  ISETP.LT.AND P3, PT, R73, UR11, !P0 ;  /* 0x0000000b49007c0c */ /* 0x000fe2000c761270 */
[----:B------:R-:W-:Y:S01]  /*60d0*/  IMAD R73, R36, 0x8, R57 ;  /* 0x0000000824497824 */ /* 0x000fe200078e0239 */
[----:B------:R-:W-:Y:S02]  /*60e0*/  LEA.HI.X.SX32 R61, R75, R38, 0x1, P6 ;  /* 0x000000264b3d7211 */ /* 0x000fe400030f0eff */
[----:B------:R-:W-:Y:S02]  /*60f0*/  PRMT R32, R32, 0x7632, R32 ;  /* 0x0000763220207816 */ /* 0x000fe40000000020 */
[C---:B0-----:R-:W-:Y:S02]  /*6100*/  LEA R58, P6, R57.reuse, R0, 0x1 ;  /* 0x00000000393a7211 */ /* 0x041fe400078c08ff */
[----:B------:R-:W-:Y:S02]  /*6110*/  ISETP.LT.AND P5, PT, R76, UR11, !P0 ;  /* 0x0000000b4c007c0c */ /* 0x000fe4000c7a1270 */
[----:B------:R-:W-:Y:S01]  /*6120*/  LEA.HI.X.SX32 R59, R57, R38, 0x1, P6 ;  /* 0x00000026393b7211 */ /* 0x000fe200030f0eff */
[----:B------:R-:W-:Y:S01]  /*6130*/  IMAD R57, R36, 0x8, R73 ;  /* 0x0000000824397824 */ /* 0x000fe200078e0249 */
[----:B------:R-:W-:-:S02]  /*6140*/  ISETP.LT.AND P4, PT, R74, UR11, !P0 ;  /* 0x0000000b4a007c0c */ /* 0x000fc4000c781270 */
[C---:B-1----:R-:W-:Y:S01]  /*6150*/  LEA R62, P6, R73.reuse, R0, 0x1 ;  /* 0x00000000493e7211 */ /* 0x042fe200078c08ff */
[----:B------:R0:W-:Y:S03]  /*6160*/  @P1 STG.E.U16 desc[UR8][R64.64], R32 ;  /* 0x0000002040001986 */ /* 0x0001e6000c101508 */
[----:B------:R-:W-:Y:S01]  /*6170*/  LEA.HI.X.SX32 R63, R73, R38, 0x1, P6 ;  /* 0x00000026493f7211 */ /* 0x000fe200030f0eff */
[----:B------:R1:W-:Y:S01]  /*6180*/  @P2 STG.E.U16 desc[UR8][R60.64], R7 ;  /* 0x000000073c002986 */ /* 0x0003e2000c101508 */
[----:B------:R-:W-:Y:S01]  /*6190*/  ISETP.LT.AND P2, PT, R71, UR11, !P0 ;  /* 0x0000000b47007c0c */ /* 0x000fe2000c741270 */
[----:B------:R-:W-:Y:S01]  /*61a0*/  IMAD R71, R36, 0x8, R57 ;  /* 0x0000000824477824 */ /* 0x000fe200078e0239 */
[----:B0-----:R-:W-:Y:S01]  /*61b0*/  LEA R64, P6, R57, R0, 0x1 ;  /* 0x0000000039407211 */ /* 0x001fe200078c08ff */
[----:B------:R0:W-:Y:S01]  /*61c0*/  @P5 STG.E.U16 desc[UR8][R58.64], R3 ;  /* 0x000000033a005986 */ /* 0x0001e2000c101508 */
[----:B------:R-:W-:-:S02]  /*61d0*/  ISETP.LT.AND P1, PT, R72, UR11, !P0 ;  /* 0x0000000b48007c0c */ /* 0x000fc4000c721270 */
[----:B------:R-:W-:Y:S01]  /*61e0*/  LEA.HI.X.SX32 R65, R57, R38, 0x1, P6 ;  /* 0x0000002639417211 */ /* 0x000fe200030f0eff */
[C---:B------:R-:W-:Y:S01]  /*61f0*/  IMAD R57, R36.reuse, 0x8, R71 ;  /* 0x0000000824397824 */ /* 0x040fe200078e0247 */
[----:B-1----:R-:W-:Y:S01]  /*6200*/  LEA R60, P6, R71, R0, 0x1 ;  /* 0x00000000473c7211 */ /* 0x002fe200078c08ff */
[----:B------:R1:W-:Y:S01]  /*6210*/  @P4 STG.E.U16 desc[UR8][R62.64], R11 ;  /* 0x0000000b3e004986 */ /* 0x0003e2000c101508 */
[----:B------:R-:W-:Y:S01]  /*6220*/  ISETP.LT.AND P4, PT, R69, UR11, !P0 ;  /* 0x0000000b45007c0c */ /* 0x000fe2000c781270 */
[----:B------:R-:W-:Y:S01]  /*6230*/  IMAD R69, R36, 0x8, R57 ;  /* 0x0000000824457824 */ /* 0x000fe200078e0239 */
[----:B------:R-:W-:Y:S02]  /*6240*/  LEA.HI.X.SX32 R61, R71, R38, 0x1, P6 ;  /* 0x00000026473d7211 */ /* 0x000fe400030f0eff */
[----:B------:R-:W-:Y:S02]  /*6250*/  ISETP.LT.AND P5, PT, R70, UR11, !P0 ;  /* 0x0000000b46007c0c */ /* 0x000fe4000c7a1270 */
[----:B0-----:R-:W-:-:S04]  /*6260*/  LEA R58, P6, R57, R0, 0x1 ;  /* 0x00000000393a7211 */ /* 0x001fc800078c08ff */
[----:B------:R-:W-:Y:S01]  /*6270*/  LEA.HI.X.SX32 R59, R57, R38, 0x1, P6 ;  /* 0x00000026393b7211 */ /* 0x000fe200030f0eff */
[C---:B------:R-:W-:Y:S01]  /*6280*/  IMAD R57, R36.reuse, 0x8, R69 ;  /* 0x0000000824397824 */ /* 0x040fe200078e0245 */
[C---:B-1----:R-:W-:Y:S01]  /*6290*/  LEA R62, P6, R69.reuse, R0, 0x1 ;  /* 0x00000000453e7211 */ /* 0x042fe200078c08ff */
[----:B------:R0:W-:Y:S03]  /*62a0*/  @P3 STG.E.U16 desc[UR8][R64.64], R5 ;  /* 0x0000000540003986 */ /* 0x0001e6000c101508 */
[----:B------:R-:W-:Y:S01]  /*62b0*/  LEA.HI.X.SX32 R63, R69, R38, 0x1, P6 ;  /* 0x00000026453f7211 */ /* 0x000fe200030f0eff */
[----:B------:R1:W-:Y:S01]  /*62c0*/  @P1 STG.E.U16 desc[UR8][R60.64], R9 ;  /* 0x000000093c001986 */ /* 0x0003e2000c101508 */
[----:B------:R-:W-:Y:S01]  /*62d0*/  ISETP.LT.AND P1, PT, R67, UR11, !P0 ;  /* 0x0000000b43007c0c */ /* 0x000fe2000c721270 */
[----:B------:R-:W-:Y:S01]  /*62e0*/  IMAD R67, R36, 0x8, R57 ;  /* 0x0000000824437824 */ /* 0x000fe200078e0239 */
[----:B------:R-:W-:Y:S01]  /*62f0*/  ISETP.LT.AND P3, PT, R68, UR11, !P0 ;  /* 0x0000000b44007c0c */ /* 0x000fe2000c761270 */
[----:B------:R2:W-:Y:S01]  /*6300*/  @P2 STG.E.U16 desc[UR8][R58.64], R13 ;  /* 0x0000000d3a002986 */ /* 0x0005e2000c101508 */
[----:B0-----:R-:W-:-:S03]  /*6310*/  LEA R64, P6, R57, R0, 0x1 ;  /* 0x0000000039407211 */ /* 0x001fc600078c08ff */
[----:B------:R0:W-:Y:S01]  /*6320*/  @P5 STG.E.U16 desc[UR8][R62.64], R15 ;  /* 0x0000000f3e005986 */ /* 0x0001e2000c101508 */
[----:B------:R-:W-:Y:S01]  /*6330*/  ISETP.LT.AND P5, PT, R55, UR11, !P0 ;  /* 0x0000000b37007c0c */ /* 0x000fe2000c7a1270 */
[C---:B------:R-:W-:Y:S01]  /*6340*/  IMAD R55, R36.reuse, 0x8, R67 ;  /* 0x0000000824377824 */ /* 0x040fe200078e0243 */
[----:B------:R-:W-:Y:S02]  /*6350*/  LEA.HI.X.SX32 R65, R57, R38, 0x1, P6 ;  /* 0x0000002639417211 */ /* 0x000fe400030f0eff */
[C---:B-1----:R-:W-:Y:S01]  /*6360*/  LEA R60, P6, R67.reuse, R0, 0x1 ;  /* 0x00000000433c7211 */ /* 0x042fe200078c08ff */
[----:B------:R-:W-:Y:S01]  /*6370*/  IMAD R57, R36, 0x8, R55 ;  /* 0x0000000824397824 */ /* 0x000fe200078e0237 */
[----:B------:R-:W-:Y:S02]  /*6380*/  ISETP.LT.AND P2, PT, R66, UR11, !P0 ;  /* 0x0000000b42007c0c */ /* 0x000fe4000c741270 */
[----:B------:R-:W-:Y:S02]  /*6390*/  LEA.HI.X.SX32 R61, R67, R38, 0x1, P6 ;  /* 0x00000026433d7211 */ /* 0x000fe400030f0eff */
[----:B--2---:R-:W-:Y:S01]  /*63a0*/  LEA R58, P6, R55, R0, 0x1 ;  /* 0x00000000373a7211 */ /* 0x004fe200078c08ff */
[----:B------:R-:W-:Y:S01]  /*63b0*/  @P4 STG.E.U16 desc[UR8][R64.64], R17 ;  /* 0x0000001140004986 */ /* 0x000fe2000c101508 */
[----:B------:R-:W-:-:S02]  /*63c0*/  ISETP.LT.AND P4, PT, R54, UR11, !P0 ;  /* 0x0000000b36007c0c */ /* 0x000fc4000c781270 */
[----:B------:R-:W-:Y:S01]  /*63d0*/  LEA.HI.X.SX32 R59, R55, R38, 0x1, P6 ;  /* 0x00000026373b7211 */ /* 0x000fe200030f0eff */
[----:B------:R-:W-:Y:S01]  /*63e0*/  @P3 STG.E.U16 desc[UR8][R60.64], R19 ;  /* 0x000000133c003986 */ /* 0x000fe2000c101508 */
[----:B------:R-:W-:Y:S02]  /*63f0*/  LEA R54, P6, R57, R0, 0x1 ;  /* 0x0000000039367211 */ /* 0x000fe400078c08ff */
[----:B------:R-:W-:Y:S01]  /*6400*/  ISETP.LT.AND P3, PT, R53, UR11, !P0 ;  /* 0x0000000b35007c0c */ /* 0x000fe2000c761270 */
[C---:B------:R-:W-:Y:S01]  /*6410*/  IMAD R53, R36.reuse, 0x8, R57 ;  /* 0x0000000824357824 */ /* 0x040fe200078e0239 */
[----:B------:R-:W-:Y:S01]  /*6420*/  LEA.HI.X.SX32 R55, R57, R38, 0x1, P6 ;  /* 0x0000002639377211 */ /* 0x000fe200030f0eff */
[----:B------:R1:W-:Y:S02]  /*6430*/  @P1 STG.E.U16 desc[UR8][R58.64], R21 ;  /* 0x000000153a001986 */ /* 0x0003e4000c101508 */
[----:B------:R-:W-:Y:S01]  /*6440*/  IMAD R57, R36, 0x8, R53 ;  /* 0x0000000824397824 */ /* 0x000fe200078e0235 */
[----:B0-----:R-:W-:Y:S01]  /*6450*/  LEA R62, P6, R53, R0, 0x1 ;  /* 0x00000000353e7211 */ /* 0x001fe200078c08ff */
[----:B------:R0:W-:Y:S01]  /*6460*/  @P2 STG.E.U16 desc[UR8][R54.64], R23 ;  /* 0x0000001736002986 */ /* 0x0001e2000c101508 */
[----:B------:R-:W-:-:S02]  /*6470*/  ISETP.LT.AND P1, PT, R52, UR11, !P0 ;  /* 0x0000000b34007c0c */ /* 0x000fc4000c721270 */
[----:B------:R-:W-:Y:S02]  /*6480*/  LEA.HI.X.SX32 R63, R53, R38, 0x1, P6 ;  /* 0x00000026353f7211 */ /* 0x000fe400030f0eff */
[----:B------:R-:W-:Y:S01]  /*6490*/  ISETP.LT.AND P2, PT, R51, UR11, !P0 ;  /* 0x0000000b33007c0c */ /* 0x000fe2000c741270 */
[----:B------:R-:W-:Y:S01]  /*64a0*/  IMAD R51, R36, 0x8, R57 ;  /* 0x0000000824337824 */ /* 0x000fe200078e0239 */
[----:B------:R-:W-:-:S04]  /*64b0*/  LEA R52, P6, R57, R0, 0x1 ;  /* 0x0000000039347211 */ /* 0x000fc800078c08ff */
[----:B------:R-:W-:Y:S01]  /*64c0*/  LEA.HI.X.SX32 R53, R57, R38, 0x1, P6 ;  /* 0x0000002639357211 */ /* 0x000fe200030f0eff */
[----:B------:R-:W-:Y:S01]  /*64d0*/  IMAD R57, R36, 0x8, R51 ;  /* 0x0000000824397824 */ /* 0x000fe200078e0233 */
[C---:B-1----:R-:W-:Y:S01]  /*64e0*/  LEA R58, P6, R51.reuse, R0, 0x1 ;  /* 0x00000000333a7211 */ /* 0x042fe200078c08ff */
[----:B------:R-:W-:Y:S01]  /*64f0*/  @P5 STG.E.U16 desc[UR8][R62.64], R25 ;  /* 0x000000193e005986 */ /* 0x000fe2000c101508 */
[----:B------:R-:W-:Y:S02]  /*6500*/  ISETP.LT.AND P5, PT, R50, UR11, !P0 ;  /* 0x0000000b32007c0c */ /* 0x000fe4000c7a1270 */
[----:B------:R-:W-:Y:S01]  /*6510*/  LEA.HI.X.SX32 R59, R51, R38, 0x1, P6 ;  /* 0x00000026333b7211 */ /* 0x000fe200030f0eff */
[----:B------:R1:W-:Y:S01]  /*6520*/  @P4 STG.E.U16 desc[UR8][R52.64], R27 ;  /* 0x0000001b34004986 */ /* 0x0003e2000c101508 */
[----:B------:R-:W-:Y:S02]  /*6530*/  LEA R50, P6, R57, R0, 0x1 ;  /* 0x0000000039327211 */ /* 0x000fe400078c08ff */
[----:B------:R-:W-:Y:S01]  /*6540*/  ISETP.LT.AND P4, PT, R49, UR11, !P0 ;  /* 0x0000000b31007c0c */ /* 0x000fe2000c781270 */
[C---:B------:R-:W-:Y:S01]  /*6550*/  IMAD R49, R36.reuse, 0x8, R57 ;  /* 0x0000000824317824 */ /* 0x040fe200078e0239 */
[----:B------:R-:W-:Y:S01]  /*6560*/  LEA.HI.X.SX32 R51, R57, R38, 0x1, P6 ;  /* 0x0000002639337211 */ /* 0x000fe200030f0eff */
[----:B------:R-:W-:Y:S02]  /*6570*/  @P3 STG.E.U16 desc[UR8][R58.64], R29 ;  /* 0x0000001d3a003986 */ /* 0x000fe4000c101508 */
[----:B------:R-:W-:Y:S01]  /*6580*/  IMAD R57, R36, 0x8, R49 ;  /* 0x0000000824397824 */ /* 0x000fe200078e0231 */
[C---:B0-----:R-:W-:Y:S01]  /*6590*/  LEA R54, P6, R49.reuse, R0, 0x1 ;  /* 0x0000000031367211 */ /* 0x041fe200078c08ff */
[----:B------:R-:W-:Y:S01]  /*65a0*/  @P1 STG.E.U16 desc[UR8][R50.64], R31 ;  /* 0x0000001f32001986 */ /* 0x000fe2000c101508 */
[----:B------:R-:W-:Y:S01]  /*65b0*/  ISETP.LT.AND P1, PT, R48, UR11, !P0 ;  /* 0x0000000b30007c0c */ /* 0x000fe2000c721270 */
[----:B-1----:R-:W-:Y:S01]  /*65c0*/  IMAD R53, R36, 0x8, R57 ;  /* 0x0000000824357824 */ /* 0x002fe200078e0239 */
[----:B------:R-:W-:-:S02]  /*65d0*/  LEA.HI.X.SX32 R55, R49, R38, 0x1, P6 ;  /* 0x0000002631377211 */ /* 0x000fc400030f0eff */
[----:B------:R-:W-:Y:S02]  /*65e0*/  LEA R48, P6, R57, R0, 0x1 ;  /* 0x0000000039307211 */ /* 0x000fe400078c08ff */
[----:B------:R-:W-:Y:S02]  /*65f0*/  PRMT R24, R7, 0x7632, R24 ;  /* 0x0000763207187816 */ /* 0x000fe40000000018 */
[----:B------:R-:W-:Y:S01]  /*6600*/  LEA.HI.X.SX32 R49, R57, R38, 0x1, P6 ;  /* 0x0000002639317211 */ /* 0x000fe200030f0eff */
[----:B------:R-:W-:Y:S01]  /*6610*/  IMAD R7, R36, 0x8, R53 ;  /* 0x0000000824077824 */ /* 0x000fe200078e0235 */
[----:B------:R-:W-:Y:S01]  /*6620*/  LEA R2, P6, R53, R0, 0x1 ;  /* 0x0000000035027211 */ /* 0x000fe200078c08ff */
[----:B------:R-:W-:Y:S01]  /*6630*/  @P2 STG.E.U16 desc[UR8][R54.64], R33 ;  /* 0x0000002136002986 */ /* 0x000fe2000c101508 */
[----:B------:R-:W-:Y:S02]  /*6640*/  PRMT R5, R3, 0x7632, R5 ;  /* 0x0000763203057816 */ /* 0x000fe40000000005 */
[----:B------:R-:W-:-:S02]  /*6650*/  LEA.HI.X.SX32 R3, R53, R38, 0x1, P6 ;  /* 0x0000002635037211 */ /* 0x000fc400030f0eff */
[----:B------:R-:W-:Y:S01]  /*6660*/  ISETP.LT.AND P2, PT, R45, UR11, !P0 ;  /* 0x0000000b2d007c0c */ /* 0x000fe2000c741270 */
[----:B------:R-:W-:Y:S01]  /*6670*/  IMAD R45, R36, 0x8, R7 ;  /* 0x00000008242d7824 */ /* 0x000fe200078e0207 */
[----:B------:R-:W-:Y:S02]  /*6680*/  ISETP.LT.AND P3, PT, R46, UR11, !P0 ;  /* 0x0000000b2e007c0c */ /* 0x000fe4000c761270 */
[C---:B------:R-:W-:Y:S01]  /*6690*/  LEA R6, P6, R7.reuse, R0, 0x1 ;  /* 0x0000000007067211 */ /* 0x040fe200078c08ff */
[----:B------:R-:W-:Y:S03]  /*66a0*/  @P5 STG.E.U16 desc[UR8][R48.64], R24 ;  /* 0x0000001830005986 */ /* 0x000fe6000c101508 */
[----:B------:R-:W-:Y:S01]  /*66b0*/  LEA.HI.X.SX32 R7, R7, R38, 0x1, P6 ;  /* 0x0000002607077211 */ /* 0x000fe200030f0eff */
[----:B------:R0:W-:Y:S01]  /*66c0*/  @P4 STG.E.U16 desc[UR8][R2.64], R5 ;  /* 0x0000000502004986 */ /* 0x0001e2000c101508 */
[----:B------:R-:W-:-:S02]  /*66d0*/  LEA R4, P6, R45, R0, 0x1 ;  /* 0x000000002d047211 */ /* 0x000fc400078c08ff */
[----:B------:R-:W-:Y:S02]  /*66e0*/  PRMT R9, R5, 0x7632, R9 ;  /* 0x0000763205097816 */ /* 0x000fe40000000009 */
[----:B0-----:R-:W-:Y:S01]  /*66f0*/  PRMT R3, R11, 0x7632, R3 ;  /* 0x000076320b037816 */ /* 0x001fe20000000003 */
[----:B------:R-:W-:Y:S01]  /*6700*/  IMAD R11, R36, 0x8, R45 ;  /* 0x00000008240b7824 */ /* 0x000fe200078e022d */
[----:B------:R-:W-:-:S03]  /*6710*/  LEA.HI.X.SX32 R5, R45, R38, 0x1, P6 ;  /* 0x000000262d057211 */ /* 0x000fc600030f0eff */
[----:B------:R-:W-:Y:S01]  /*6720*/  IMAD R45, R36, 0x8, R11 ;  /* 0x00000008242d7824 */ /* 0x000fe200078e020b */
[----:B------:R-:W-:Y:S01]  /*6730*/  LEA R2, P6, R11, R0, 0x1 ;  /* 0x000000000b027211 */ /* 0x000fe200078c08ff */
[----:B------:R0:W-:Y:S01]  /*6740*/  @P3 STG.E.U16 desc[UR8][R6.64], R3 ;  /* 0x0000000306003986 */ /* 0x0001e2000c101508 */
[----:B------:R-:W-:-:S03]  /*6750*/  ISETP.LT.AND P5, PT, R47, UR11, !P0 ;  /* 0x0000000b2f007c0c */ /* 0x000fc6000c7a1270 */
[----:B------:R1:W-:Y:S01]  /*6760*/  @P1 STG.E.U16 desc[UR8][R4.64], R9 ;  /* 0x0000000904001986 */ /* 0x0003e2000c101508 */
[----:B------:R-:W-:Y:S02]  /*6770*/  ISETP.LT.AND P4, PT, R42, UR11, !P0 ;  /* 0x0000000b2a007c0c */ /* 0x000fe4000c781270 */
[----:B0-----:R-:W-:Y:S01]  /*6780*/  LEA.HI.X.SX32 R3, R11, R38, 0x1, P6 ;  /* 0x000000260b037211 */ /* 0x001fe200030f0eff */
[C---:B------:R-:W-:Y:S01]  /*6790*/  IMAD R11, R36.reuse, 0x8, R45 ;  /* 0x00000008240b7824 */ /* 0x040fe200078e022d */
[----:B------:R-:W-:Y:S02]  /*67a0*/  LEA R8, P6, R45, R0, 0x1 ;  /* 0x000000002d087211 */ /* 0x000fe400078c08ff */
[----:B------:R-:W-:Y:S01]  /*67b0*/  PRMT R7, R9, 0x7632, R7 ;  /* 0x0000763209077816 */ /* 0x000fe20000000007 */
[----:B-1----:R-:W-:Y:S01]  /*67c0*/  IMAD R5, R36, 0x8, R11 ;  /* 0x0000000824057824 */ /* 0x002fe200078e020b */
[----:B------:R-:W-:Y:S02]  /*67d0*/  LEA.HI.X.SX32 R9, R45, R38, 0x1, P6 ;  /* 0x000000262d097211 */ /* 0x000fe400030f0eff */
[----:B------:R-:W-:Y:S01]  /*67e0*/  LEA R6, P6, R11, R0, 0x1 ;  /* 0x000000000b067211 */ /* 0x000fe200078c08ff */
[----:B------:R0:W-:Y:S01]  /*67f0*/  @P2 STG.E.U16 desc[UR8][R2.64], R7 ;  /* 0x0000000702002986 */ /* 0x0001e2000c101508 */
[----:B------:R-:W-:-:S05]  /*6800*/  PRMT R13, R13, 0x7632, R13 ;  /* 0x000076320d0d7816 */ /* 0x000fca000000000d */
[----:B------:R1:W-:Y:S01]  /*6810*/  @P5 STG.E.U16 desc[UR8][R8.64], R13 ;  /* 0x0000000d08005986 */ /* 0x0003e2000c101508 */
[----:B0-----:R-:W-:Y:S01]  /*6820*/  LEA.HI.X.SX32 R7, R11, R38, 0x1, P6 ;  /* 0x000000260b077211 */ /* 0x001fe200030f0eff */
[C---:B------:R-:W-:Y:S01]  /*6830*/  IMAD R11, R36.reuse, 0x8, R5 ;  /* 0x00000008240b7824 */ /* 0x040fe200078e0205 */
[----:B------:R-:W-:Y:S02]  /*6840*/  LEA R4, P6, R5, R0, 0x1 ;  /* 0x0000000005047211 */ /* 0x000fe400078c08ff */
[----:B------:R-:W-:Y:S02]  /*6850*/  PRMT R3, R15, 0x7632, R3 ;  /* 0x000076320f037816 */ /* 0x000fe40000000003 */
[----:B------:R-:W-:Y:S01]  /*6860*/  LEA.HI.X.SX32 R5, R5, R38, 0x1, P6 ;  /* 0x0000002605057211 */ /* 0x000fe200030f0eff */
[----:B-1----:R-:W-:Y:S01]  /*6870*/  IMAD R9, R36, 0x8, R11 ;  /* 0x0000000824097824 */ /* 0x002fe200078e020b */
[----:B------:R-:W-:Y:S01]  /*6880*/  LEA R2, P6, R11, R0, 0x1 ;  /* 0x000000000b027211 */ /* 0x000fe200078c08ff */
[----:B------:R0:W-:Y:S01]  /*6890*/  @P4 STG.E.U16 desc[UR8][R6.64], R3 ;  /* 0x0000000306004986 */ /* 0x0001e2000c101508 */
[----:B------:R-:W-:-:S02]  /*68a0*/  ISETP.LT.AND P3, PT, R44, UR11, !P0 ;  /* 0x0000000b2c007c0c */ /* 0x000fc4000c761270 */
[----:B------:R-:W-:Y:S02]  /*68b0*/  ISETP.LT.AND P1, PT, R43, UR11, !P0 ;  /* 0x0000000b2b007c0c */ /* 0x000fe4000c721270 */
[----:B------:R-:W-:Y:S02]  /*68c0*/  ISETP.LT.AND P2, PT, R41, UR11, !P0 ;  /* 0x0000000b29007c0c */ /* 0x000fe4000c741270 */
[----:B0-----:R-:W-:Y:S01]  /*68d0*/  LEA.HI.X.SX32 R3, R11, R38, 0x1, P6 ;  /* 0x000000260b037211 */ /* 0x001fe200030f0eff */
[----:B------:R-:W-:-:S04]  /*68e0*/  IMAD R11, R36, 0x8, R9 ;  /* 0x00000008240b7824 */ /* 0x000fc800078e0209 */
[----:B------:R-:W-:Y:S01]  /*68f0*/  IMAD R7, R36, 0x8, R11 ;  /* 0x0000000824077824 */ /* 0x000fe200078e020b */
[----:B------:R-:W-:-:S03]  /*6900*/  PRMT R17, R17, 0x7632, R17 ;  /* 0x0000763211117816 */ /* 0x000fc60000000011 */
[C---:B------:R-:W-:Y:S01]  /*6910*/  IMAD R13, R36.reuse, 0x8, R7 ;  /* 0x00000008240d7824 */ /* 0x040fe200078e0207 */
[----:B------:R-:W-:Y:S02]  /*6920*/  LEA R8, P6, R9, R0, 0x1 ;  /* 0x0000000009087211 */ /* 0x000fe400078c08ff */
[----:B------:R-:W-:Y:S01]  /*6930*/  PRMT R19, R19, 0x7632, R19 ;  /* 0x0000763213137816 */ /* 0x000fe20000000013 */
[----:B------:R-:W-:Y:S01]  /*6940*/  IMAD R15, R36, 0x8, R13 ;  /* 0x00000008240f7824 */ /* 0x000fe200078e020d */
[----:B------:R0:W-:Y:S01]  /*6950*/  @P3 STG.E.U16 desc[UR8][R4.64], R17 ;  /* 0x0000001104003986 */ /* 0x0001e2000c101508 */
[----:B------:R-:W-:Y:S02]  /*6960*/  LEA.HI.X.SX32 R9, R9, R38, 0x1, P6 ;  /* 0x0000002609097211 */ /* 0x000fe400030f0eff */
[----:B------:R-:W-:Y:S01]  /*6970*/  PRMT R21, R21, 0x7632, R21 ;  /* 0x0000763215157816 */ /* 0x000fe20000000015 */
[----:B------:R-:W-:Y:S01]  /*6980*/  @P1 STG.E.U16 desc[UR8][R2.64], R19 ;  /* 0x0000001302001986 */ /* 0x000fe2000c101508 */
[----:B------:R-:W-:-:S03]  /*6990*/  ISETP.LT.AND P5, PT, R39, UR11, !P0 ;  /* 0x0000000b27007c0c */ /* 0x000fc6000c7a1270 */
[----:B------:R1:W-:Y:S01]  /*69a0*/  @P2 STG.E.U16 desc[UR8][R8.64], R21 ;  /* 0x0000001508002986 */ /* 0x0003e2000c101508 */
[-C--:B0-----:R-:W-:Y:S01]  /*69b0*/  LEA R4, P1, R11, R0.reuse, 0x1 ;  /* 0x000000000b047211 */ /* 0x081fe200078208ff */
[----:B------:R-:W-:Y:S01]  /*69c0*/  IMAD R17, R36, 0x8, R15 ;  /* 0x0000000824117824 */ /* 0x000fe200078e020f */
[----:B------:R-:W-:Y:S02]  /*69d0*/  LEA R6, P2, R7, R0, 0x1 ;  /* 0x0000000007067211 */ /* 0x000fe400078408ff */
[----:B------:R-:W-:Y:S02]  /*69e0*/  LEA.HI.X.SX32 R5, R11, R38, 0x1, P1 ;  /* 0x000000260b057211 */ /* 0x000fe400008f0eff */
[----:B------:R-:W-:Y:S02]  /*69f0*/  ISETP.LT.AND P4, PT, R40, UR11, !P0 ;  /* 0x0000000b28007c0c */ /* 0x000fe4000c781270 */
[----:B-1----:R-:W-:Y:S02]  /*6a00*/  LEA R8, P1, R17, R0, 0x1 ;  /* 0x0000000011087211 */ /* 0x002fe400078208ff */
[----:B------:R-:W-:-:S02]  /*6a10*/  ISETP.LT.AND P3, PT, R37, UR11, !P0 ;  /* 0x0000000b25007c0c */ /* 0x000fc4000c761270 */
[----:B------:R-:W-:Y:S02]  /*6a20*/  LEA R10, P6, R13, R0, 0x1 ;  /* 0x000000000d0a7211 */ /* 0x000fe400078c08ff */
[-C--:B------:R-:W-:Y:S02]  /*6a30*/  LEA.HI.X.SX32 R7, R7, R38.reuse, 0x1, P2 ;  /* 0x0000002607077211 */ /* 0x080fe400010f0eff */
[----:B------:R-:W-:Y:S02]  /*6a40*/  ISETP.LT.AND P2, PT, R35, UR11, !P0 ;  /* 0x0000000b23007c0c */ /* 0x000fe4000c741270 */
[----:B------:R-:W-:Y:S02]  /*6a50*/  LEA.HI.X.SX32 R9, R17, R38, 0x1, P1 ;  /* 0x0000002611097211 */ /* 0x000fe400008f0eff */
[----:B------:R-:W-:Y:S02]  /*6a60*/  ISETP.LT.AND P1, PT, R34, UR11, !P0 ;  /* 0x0000000b22007c0c */ /* 0x000fe4000c721270 */
[----:B------:R-:W-:-:S02]  /*6a70*/  ISETP.LT.AND P0, PT, R56, UR11, !P0 ;  /* 0x0000000b38007c0c */ /* 0x000fc4000c701270 */
[----:B------:R-:W-:Y:S02]  /*6a80*/  LEA.HI.X.SX32 R11, R13, R38, 0x1, P6 ;  /* 0x000000260d0b7211 */ /* 0x000fe400030f0eff */
[----:B------:R-:W-:Y:S02]  /*6a90*/  LEA R2, P6, R15, R0, 0x1 ;  /* 0x000000000f027211 */ /* 0x000fe400078c08ff */
[----:B------:R-:W-:Y:S02]  /*6aa0*/  PRMT R23, R23, 0x7632, R23 ;  /* 0x0000763217177816 */ /* 0x000fe40000000017 */
[----:B------:R-:W-:Y:S01]  /*6ab0*/  PRMT R25, R25, 0x7632, R25 ;  /* 0x0000763219197816 */ /* 0x000fe20000000019 */
[----:B------:R-:W-:Y:S01]  /*6ac0*/  IMAD R13, R36, 0x8, R17 ;  /* 0x00000008240d7824 */ /* 0x000fe200078e0211 */
[----:B------:R-:W-:Y:S02]  /*6ad0*/  PRMT R27, R27, 0x7632, R27 ;  /* 0x000076321b1b7816 */ /* 0x000fe4000000001b */
[----:B------:R-:W-:-:S02]  /*6ae0*/  LEA.HI.X.SX32 R3, R15, R38, 0x1, P6 ;  /* 0x000000260f037211 */ /* 0x000fc400030f0eff */
[----:B------:R-:W-:Y:S01]  /*6af0*/  PRMT R29, R29, 0x7632, R29 ;  /* 0x000076321d1d7816 */ /* 0x000fe2000000001d */
[----:B------:R0:W-:Y:S01]  /*6b00*/  @P5 STG.E.U16 desc[UR8][R4.64], R23 ;  /* 0x0000001704005986 */ /* 0x0001e2000c101508 */
[----:B------:R-:W-:-:S03]  /*6b10*/  PRMT R31, R31, 0x7632, R31 ;  /* 0x000076321f1f7816 */ /* 0x000fc6000000001f */
[----:B------:R0:W-:Y:S01]  /*6b20*/  @P4 STG.E.U16 desc[UR8][R6.64], R25 ;  /* 0x0000001906004986 */ /* 0x0001e2000c101508 */
[----:B------:R-:W-:-:S03]  /*6b30*/  LEA R12, P6, R13, R0, 0x1 ;  /* 0x000000000d0c7211 */ /* 0x000fc600078c08ff */
[----:B------:R0:W-:Y:S04]  /*6b40*/  @P3 STG.E.U16 desc[UR8][R10.64], R27 ;  /* 0x0000001b0a003986 */ /* 0x0001e8000c101508 */
[----:B------:R0:W-:Y:S01]  /*6b50*/  @P2 STG.E.U16 desc[UR8][R2.64], R29 ;  /* 0x0000001d02002986 */ /* 0x0001e2000c101508 */
[----:B------:R-:W-:-:S03]  /*6b60*/  LEA.HI.X.SX32 R13, R13, R38, 0x1, P6 ;  /* 0x000000260d0d7211 */ /* 0x000fc600030f0eff */
[----:B------:R0:W-:Y:S01]  /*6b70*/  @P1 STG.E.U16 desc[UR8][R8.64], R31 ;  /* 0x0000001f08001986 */ /* 0x0001e2000c101508 */
[----:B------:R-:W-:Y:S05]  /*6b80*/  @!P0 EXIT ;  /* 0x000000000000894d */ /* 0x000fea0003800000 */
[----:B0-----:R-:W-:-:S05]  /*6b90*/  PRMT R6, R33, 0x7632, R6 ;  /* 0x0000763221067816 */ /* 0x001fca0000000006 */
[----:B------:R-:W-:Y:S01]  /*6ba0*/  STG.E.U16 desc[UR8][R12.64], R6 ;  /* 0x000000060c007986 */ /* 0x000fe2000c101508 */
[----:B------:R-:W-:Y:S05]  /*6bb0*/  EXIT ;  /* 0x000000000000794d */ /* 0x000fea0003800000 */
.L_x_3:
[----:B------:R-:W-:-:S00]  /*6bc0*/  BRA `(.L_x_3) ;  /* 0xfffffffc00fc7947 */ /* 0x000fc0000383ffff */
[----:B------:R-:W-:-:S00]  /*6bd0*/  NOP ;  /* 0x0000000000007918 */ /* 0x000fc00000000000 */
        /* <DEDUP_REMOVED lines=10> */
.L_x_4:


//--------------------- .nv.shared.matmul_kernel  --------------------------
	.section	.nv.shared.matmul_kernel,"aw",@nobits
	.sectionflags	@""
	.align	16
	.zero		1024


//--------------------- .nv.shared.reserved.0     --------------------------
	.section	.nv.shared.reserved.0,"aw",@nobits
	.weak		__nv_reservedSMEM_offset_0_alias
	.size		__nv_reservedSMEM_offset_0_alias, 0, 64
	.other		__nv_reservedSMEM_offset_0_alias,@"STO_CUDA_RESERVED_SHARED STV_DEFAULT"
__nv_reservedSMEM_offset_0_alias:
	.zero		0
	.zero		64


//--------------------- .nv.constant0.matmul_kernel --------------------------
	.section	.nv.constant0.matmul_kernel,"a",@progbits
	.sectionflags	@""
	.align	4
.nv.constant0.matmul_kernel:
	.zero		976


//--------------------- SYMBOLS --------------------------

	.type		.nv.reservedSmem.offset0,@object
	.size		.nv.reservedSmem.offset0,0x4
	.type		.nv.reservedSmem.cap,@object
	.size		.nv.reservedSmem.cap,0x4
